//
// Generated by NVIDIA NVVM Compiler
//
// Compiler Build ID: CL-36424714
// Cuda compilation tools, release 13.0, V13.0.88
// Based on NVVM 20.0.0
//

.version 9.0
.target sm_100
.address_size 64

	// .globl	_Z17updateCountMatrixPjjPKjjjj
.extern .func  (.param .b32 func_retval0) vprintf
(
	.param .b64 vprintf_param_0,
	.param .b64 vprintf_param_1
)
;
.func  (.param .b64 func_retval0) __internal_accurate_pow
(
	.param .b64 __internal_accurate_pow_param_0
)
;
.global .align 1 .b8 $str[17] = {68, 69, 66, 85, 71, 58, 32, 105, 110, 100, 101, 120, 61, 37, 100, 10};
.global .align 1 .b8 $str$1[97] = {68, 69, 66, 85, 71, 58, 32, 105, 110, 100, 101, 120, 61, 37, 100, 44, 32, 98, 108, 111, 99, 107, 73, 100, 120, 46, 120, 61, 37, 100, 44, 98, 108, 111, 99, 107, 68, 105, 109, 46, 120, 61, 37, 100, 44, 32, 116, 104, 114, 101, 97, 100, 73, 100, 120, 46, 120, 61, 37, 100, 44, 32, 99, 111, 117, 110, 116, 109, 97, 116, 114, 105, 120, 91, 37, 100, 93, 61, 37, 117, 44, 32, 100, 105, 103, 105, 116, 86, 97, 108, 117, 101, 61, 37, 117, 10};
.global .align 1 .b8 $str$2[76] = {68, 69, 66, 85, 71, 58, 32, 115, 117, 109, 61, 37, 100, 44, 32, 105, 61, 37, 100, 44, 32, 98, 108, 111, 99, 107, 83, 117, 109, 115, 73, 100, 120, 61, 37, 100, 44, 32, 98, 108, 111, 99, 107, 73, 100, 120, 61, 37, 100, 32, 98, 108, 111, 99, 107, 83, 117, 109, 115, 91, 98, 108, 111, 99, 107, 73, 100, 120, 46, 120, 93, 61, 37, 100, 10};
.global .align 1 .b8 $str$3[48] = {68, 69, 66, 85, 71, 58, 32, 98, 108, 111, 99, 107, 73, 100, 120, 46, 120, 61, 37, 100, 44, 32, 98, 108, 111, 99, 107, 83, 117, 109, 115, 91, 98, 108, 111, 99, 107, 73, 100, 120, 46, 120, 93, 61, 37, 100, 10};
.global .align 1 .b8 $str$4[38] = {68, 69, 66, 85, 71, 58, 32, 115, 104, 105, 102, 116, 79, 102, 102, 115, 101, 116, 84, 97, 98, 108, 101, 32, 105, 116, 101, 114, 97, 116, 105, 111, 110, 61, 37, 100, 10};
.global .align 1 .b8 $str$5[76] = {68, 69, 66, 85, 71, 58, 32, 102, 105, 114, 115, 116, 61, 37, 100, 44, 32, 115, 101, 99, 111, 110, 100, 61, 37, 100, 44, 32, 105, 116, 101, 114, 97, 116, 105, 111, 110, 61, 37, 100, 44, 32, 109, 121, 80, 111, 119, 73, 110, 116, 40, 50, 44, 32, 105, 116, 101, 114, 97, 116, 105, 111, 110, 78, 117, 109, 32, 45, 32, 49, 41, 61, 37, 100, 10};

.visible .entry _Z17updateCountMatrixPjjPKjjjj(
	.param .u64 .ptr .align 1 _Z17updateCountMatrixPjjPKjjjj_param_0,
	.param .u32 _Z17updateCountMatrixPjjPKjjjj_param_1,
	.param .u64 .ptr .align 1 _Z17updateCountMatrixPjjPKjjjj_param_2,
	.param .u32 _Z17updateCountMatrixPjjPKjjjj_param_3,
	.param .u32 _Z17updateCountMatrixPjjPKjjjj_param_4,
	.param .u32 _Z17updateCountMatrixPjjPKjjjj_param_5
)
{
	.local .align 8 .b8 	__local_depot0[32];
	.reg .b64 	%SP;
	.reg .b64 	%SPL;
	.reg .pred 	%p<2>;
	.reg .b32 	%r<20>;
	.reg .b64 	%rd<16>;

	mov.u64 	%SPL, __local_depot0;
	cvta.local.u64 	%SP, %SPL;
	ld.param.u64 	%rd2, [_Z17updateCountMatrixPjjPKjjjj_param_0];
	ld.param.u64 	%rd3, [_Z17updateCountMatrixPjjPKjjjj_param_2];
	ld.param.u32 	%r6, [_Z17updateCountMatrixPjjPKjjjj_param_4];
	ld.param.u32 	%r5, [_Z17updateCountMatrixPjjPKjjjj_param_5];
	add.u64 	%rd4, %SP, 0;
	add.u64 	%rd1, %SPL, 0;
	mov.u32 	%r1, %ctaid.x;
	mov.u32 	%r2, %ntid.x;
	mov.u32 	%r3, %tid.x;
	mad.lo.s32 	%r4, %r1, %r2, %r3;
	st.local.u32 	[%rd1], %r4;
	mov.u64 	%rd5, $str;
	cvta.global.u64 	%rd6, %rd5;
	{ // callseq 0, 0
	.param .b64 param0;
	st.param.b64 	[param0], %rd6;
	.param .b64 param1;
	st.param.b64 	[param1], %rd4;
	.param .b32 retval0;
	call.uni (retval0), 
	vprintf, 
	(
	param0, 
	param1
	);
	ld.param.b32 	%r7, [retval0];
	} // callseq 0
	setp.ge.u32 	%p1, %r4, %r6;
	@%p1 bra 	$L__BB0_2;
	cvta.to.global.u64 	%rd7, %rd3;
	cvta.to.global.u64 	%rd8, %rd2;
	mul.wide.s32 	%rd9, %r4, 4;
	add.s64 	%rd10, %rd7, %rd9;
	ld.global.u32 	%r9, [%rd10];
	div.u32 	%r10, %r9, %r5;
	mul.hi.u32 	%r11, %r10, -858993459;
	shr.u32 	%r12, %r11, 3;
	mul.lo.s32 	%r13, %r12, 10;
	sub.s32 	%r14, %r10, %r13;
	mad.lo.s32 	%r15, %r1, 10, %r14;
	mul.wide.u32 	%rd11, %r15, 4;
	add.s64 	%rd12, %rd8, %rd11;
	ld.global.u32 	%r16, [%rd12];
	add.s32 	%r17, %r16, 1;
	st.global.u32 	[%rd12], %r17;
	st.local.v2.u32 	[%rd1], {%r4, %r1};
	st.local.v2.u32 	[%rd1+8], {%r2, %r3};
	st.local.v2.u32 	[%rd1+16], {%r15, %r17};
	st.local.u32 	[%rd1+24], %r14;
	mov.u64 	%rd13, $str$1;
	cvta.global.u64 	%rd14, %rd13;
	{ // callseq 1, 0
	.param .b64 param0;
	st.param.b64 	[param0], %rd14;
	.param .b64 param1;
	st.param.b64 	[param1], %rd4;
	.param .b32 retval0;
	call.uni (retval0), 
	vprintf, 
	(
	param0, 
	param1
	);
	ld.param.b32 	%r18, [retval0];
	} // callseq 1
$L__BB0_2:
	ret;

}
	// .globl	_Z14sumOffsetTablePjS_
.visible .entry _Z14sumOffsetTablePjS_(
	.param .u64 .ptr .align 1 _Z14sumOffsetTablePjS__param_0,
	.param .u64 .ptr .align 1 _Z14sumOffsetTablePjS__param_1
)
{
	.local .align 8 .b8 	__local_depot1[32];
	.reg .b64 	%SP;
	.reg .b64 	%SPL;
	.reg .b32 	%r<70>;
	.reg .b64 	%rd<23>;

	mov.u64 	%SPL, __local_depot1;
	cvta.local.u64 	%SP, %SPL;
	ld.param.u64 	%rd1, [_Z14sumOffsetTablePjS__param_0];
	ld.param.u64 	%rd2, [_Z14sumOffsetTablePjS__param_1];
	cvta.to.global.u64 	%rd3, %rd1;
	mov.u32 	%r1, %ctaid.x;
	mul.wide.u32 	%rd4, %r1, 4;
	add.s64 	%rd5, %rd3, %rd4;
	add.u64 	%rd6, %SP, 0;
	add.u64 	%rd7, %SPL, 0;
	mov.u32 	%r2, %ctaid.z;
	mov.u32 	%r3, %ctaid.y;
	mul.lo.s32 	%r4, %r1, 10;
	cvta.to.global.u64 	%rd8, %rd2;
	mul.wide.u32 	%rd9, %r4, 4;
	add.s64 	%rd10, %rd8, %rd9;
	ld.global.u32 	%r5, [%rd10];
	ld.global.u32 	%r6, [%rd5];
	mov.b32 	%r7, 0;
	st.local.v2.u32 	[%rd7], {%r5, %r7};
	st.local.v2.u32 	[%rd7+8], {%r1, %r1};
	st.local.v2.u32 	[%rd7+16], {%r3, %r2};
	st.local.u32 	[%rd7+24], %r6;
	mov.u64 	%rd11, $str$2;
	cvta.global.u64 	%rd12, %rd11;
	{ // callseq 2, 0
	.param .b64 param0;
	st.param.b64 	[param0], %rd12;
	.param .b64 param1;
	st.param.b64 	[param1], %rd6;
	.param .b32 retval0;
	call.uni (retval0), 
	vprintf, 
	(
	param0, 
	param1
	);
	ld.param.b32 	%r8, [retval0];
	} // callseq 2
	ld.global.u32 	%r10, [%rd10+4];
	add.s32 	%r11, %r10, %r5;
	ld.global.u32 	%r12, [%rd5];
	mov.b32 	%r13, 1;
	st.local.v2.u32 	[%rd7], {%r11, %r13};
	st.local.v2.u32 	[%rd7+8], {%r1, %r1};
	st.local.v2.u32 	[%rd7+16], {%r3, %r2};
	st.local.u32 	[%rd7+24], %r12;
	{ // callseq 3, 0
	.param .b64 param0;
	st.param.b64 	[param0], %rd12;
	.param .b64 param1;
	st.param.b64 	[param1], %rd6;
	.param .b32 retval0;
	call.uni (retval0), 
	vprintf, 
	(
	param0, 
	param1
	);
	ld.param.b32 	%r14, [retval0];
	} // callseq 3
	add.s32 	%r16, %r4, 2;
	mul.wide.u32 	%rd13, %r16, 4;
	add.s64 	%rd14, %rd8, %rd13;
	ld.global.u32 	%r17, [%rd14];
	add.s32 	%r18, %r17, %r11;
	ld.global.u32 	%r19, [%rd5];
	mov.b32 	%r20, 2;
	st.local.v2.u32 	[%rd7], {%r18, %r20};
	st.local.v2.u32 	[%rd7+8], {%r1, %r1};
	st.local.v2.u32 	[%rd7+16], {%r3, %r2};
	st.local.u32 	[%rd7+24], %r19;
	{ // callseq 4, 0
	.param .b64 param0;
	st.param.b64 	[param0], %rd12;
	.param .b64 param1;
	st.param.b64 	[param1], %rd6;
	.param .b32 retval0;
	call.uni (retval0), 
	vprintf, 
	(
	param0, 
	param1
	);
	ld.param.b32 	%r21, [retval0];
	} // callseq 4
	ld.global.u32 	%r23, [%rd14+4];
	add.s32 	%r24, %r23, %r18;
	ld.global.u32 	%r25, [%rd5];
	mov.b32 	%r26, 3;
	st.local.v2.u32 	[%rd7], {%r24, %r26};
	st.local.v2.u32 	[%rd7+8], {%r1, %r1};
	st.local.v2.u32 	[%rd7+16], {%r3, %r2};
	st.local.u32 	[%rd7+24], %r25;
	{ // callseq 5, 0
	.param .b64 param0;
	st.param.b64 	[param0], %rd12;
	.param .b64 param1;
	st.param.b64 	[param1], %rd6;
	.param .b32 retval0;
	call.uni (retval0), 
	vprintf, 
	(
	param0, 
	param1
	);
	ld.param.b32 	%r27, [retval0];
	} // callseq 5
	add.s32 	%r29, %r4, 4;
	mul.wide.u32 	%rd15, %r29, 4;
	add.s64 	%rd16, %rd8, %rd15;
	ld.global.u32 	%r30, [%rd16];
	add.s32 	%r31, %r30, %r24;
	ld.global.u32 	%r32, [%rd5];
	mov.b32 	%r33, 4;
	st.local.v2.u32 	[%rd7], {%r31, %r33};
	st.local.v2.u32 	[%rd7+8], {%r1, %r1};
	st.local.v2.u32 	[%rd7+16], {%r3, %r2};
	st.local.u32 	[%rd7+24], %r32;
	{ // callseq 6, 0
	.param .b64 param0;
	st.param.b64 	[param0], %rd12;
	.param .b64 param1;
	st.param.b64 	[param1], %rd6;
	.param .b32 retval0;
	call.uni (retval0), 
	vprintf, 
	(
	param0, 
	param1
	);
	ld.param.b32 	%r34, [retval0];
	} // callseq 6
	ld.global.u32 	%r36, [%rd16+4];
	add.s32 	%r37, %r36, %r31;
	ld.global.u32 	%r38, [%rd5];
	mov.b32 	%r39, 5;
	st.local.v2.u32 	[%rd7], {%r37, %r39};
	st.local.v2.u32 	[%rd7+8], {%r1, %r1};
	st.local.v2.u32 	[%rd7+16], {%r3, %r2};
	st.local.u32 	[%rd7+24], %r38;
	{ // callseq 7, 0
	.param .b64 param0;
	st.param.b64 	[param0], %rd12;
	.param .b64 param1;
	st.param.b64 	[param1], %rd6;
	.param .b32 retval0;
	call.uni (retval0), 
	vprintf, 
	(
	param0, 
	param1
	);
	ld.param.b32 	%r40, [retval0];
	} // callseq 7
	add.s32 	%r42, %r4, 6;
	mul.wide.u32 	%rd17, %r42, 4;
	add.s64 	%rd18, %rd8, %rd17;
	ld.global.u32 	%r43, [%rd18];
	add.s32 	%r44, %r43, %r37;
	ld.global.u32 	%r45, [%rd5];
	mov.b32 	%r46, 6;
	st.local.v2.u32 	[%rd7], {%r44, %r46};
	st.local.v2.u32 	[%rd7+8], {%r1, %r1};
	st.local.v2.u32 	[%rd7+16], {%r3, %r2};
	st.local.u32 	[%rd7+24], %r45;
	{ // callseq 8, 0
	.param .b64 param0;
	st.param.b64 	[param0], %rd12;
	.param .b64 param1;
	st.param.b64 	[param1], %rd6;
	.param .b32 retval0;
	call.uni (retval0), 
	vprintf, 
	(
	param0, 
	param1
	);
	ld.param.b32 	%r47, [retval0];
	} // callseq 8
	ld.global.u32 	%r49, [%rd18+4];
	add.s32 	%r50, %r49, %r44;
	ld.global.u32 	%r51, [%rd5];
	mov.b32 	%r52, 7;
	st.local.v2.u32 	[%rd7], {%r50, %r52};
	st.local.v2.u32 	[%rd7+8], {%r1, %r1};
	st.local.v2.u32 	[%rd7+16], {%r3, %r2};
	st.local.u32 	[%rd7+24], %r51;
	{ // callseq 9, 0
	.param .b64 param0;
	st.param.b64 	[param0], %rd12;
	.param .b64 param1;
	st.param.b64 	[param1], %rd6;
	.param .b32 retval0;
	call.uni (retval0), 
	vprintf, 
	(
	param0, 
	param1
	);
	ld.param.b32 	%r53, [retval0];
	} // callseq 9
	add.s32 	%r55, %r4, 8;
	mul.wide.u32 	%rd19, %r55, 4;
	add.s64 	%rd20, %rd8, %rd19;
	ld.global.u32 	%r56, [%rd20];
	add.s32 	%r57, %r56, %r50;
	ld.global.u32 	%r58, [%rd5];
	mov.b32 	%r59, 8;
	st.local.v2.u32 	[%rd7], {%r57, %r59};
	st.local.v2.u32 	[%rd7+8], {%r1, %r1};
	st.local.v2.u32 	[%rd7+16], {%r3, %r2};
	st.local.u32 	[%rd7+24], %r58;
	{ // callseq 10, 0
	.param .b64 param0;
	st.param.b64 	[param0], %rd12;
	.param .b64 param1;
	st.param.b64 	[param1], %rd6;
	.param .b32 retval0;
	call.uni (retval0), 
	vprintf, 
	(
	param0, 
	param1
	);
	ld.param.b32 	%r60, [retval0];
	} // callseq 10
	ld.global.u32 	%r62, [%rd20+4];
	add.s32 	%r63, %r62, %r57;
	ld.global.u32 	%r64, [%rd5];
	mov.b32 	%r65, 9;
	st.local.v2.u32 	[%rd7], {%r63, %r65};
	st.local.v2.u32 	[%rd7+8], {%r1, %r1};
	st.local.v2.u32 	[%rd7+16], {%r3, %r2};
	st.local.u32 	[%rd7+24], %r64;
	{ // callseq 11, 0
	.param .b64 param0;
	st.param.b64 	[param0], %rd12;
	.param .b64 param1;
	st.param.b64 	[param1], %rd6;
	.param .b32 retval0;
	call.uni (retval0), 
	vprintf, 
	(
	param0, 
	param1
	);
	ld.param.b32 	%r66, [retval0];
	} // callseq 11
	st.global.u32 	[%rd5], %r63;
	st.local.v2.u32 	[%rd7], {%r1, %r63};
	mov.u64 	%rd21, $str$3;
	cvta.global.u64 	%rd22, %rd21;
	{ // callseq 12, 0
	.param .b64 param0;
	st.param.b64 	[param0], %rd22;
	.param .b64 param1;
	st.param.b64 	[param1], %rd6;
	.param .b32 retval0;
	call.uni (retval0), 
	vprintf, 
	(
	param0, 
	param1
	);
	ld.param.b32 	%r68, [retval0];
	} // callseq 12
	ret;

}
	// .globl	_Z16shiftOffsetTablePjS_ii
.visible .entry _Z16shiftOffsetTablePjS_ii(
	.param .u64 .ptr .align 1 _Z16shiftOffsetTablePjS_ii_param_0,
	.param .u64 .ptr .align 1 _Z16shiftOffsetTablePjS_ii_param_1,
	.param .u32 _Z16shiftOffsetTablePjS_ii_param_2,
	.param .u32 _Z16shiftOffsetTablePjS_ii_param_3
)
{
	.local .align 8 .b8 	__local_depot2[24];
	.reg .b64 	%SP;
	.reg .b64 	%SPL;
	.reg .pred 	%p<6>;
	.reg .b32 	%r<18>;
	.reg .b64 	%rd<18>;
	.reg .b64 	%fd<11>;

	mov.u64 	%SPL, __local_depot2;
	cvta.local.u64 	%SP, %SPL;
	ld.param.u64 	%rd2, [_Z16shiftOffsetTablePjS_ii_param_0];
	ld.param.u64 	%rd3, [_Z16shiftOffsetTablePjS_ii_param_1];
	ld.param.u32 	%r2, [_Z16shiftOffsetTablePjS_ii_param_2];
	ld.param.u32 	%r3, [_Z16shiftOffsetTablePjS_ii_param_3];
	add.u64 	%rd4, %SP, 0;
	add.u64 	%rd1, %SPL, 0;
	st.local.u32 	[%rd1], %r3;
	mov.u64 	%rd5, $str$4;
	cvta.global.u64 	%rd6, %rd5;
	{ // callseq 13, 0
	.param .b64 param0;
	st.param.b64 	[param0], %rd6;
	.param .b64 param1;
	st.param.b64 	[param1], %rd4;
	.param .b32 retval0;
	call.uni (retval0), 
	vprintf, 
	(
	param0, 
	param1
	);
	ld.param.b32 	%r4, [retval0];
	} // callseq 13
	setp.ne.s32 	%p1, %r3, 0;
	@%p1 bra 	$L__BB2_3;
	mov.u32 	%r1, %ctaid.x;
	add.s32 	%r16, %r1, 1;
	setp.ge.s32 	%p5, %r16, %r2;
	@%p5 bra 	$L__BB2_4;
	cvta.to.global.u64 	%rd13, %rd2;
	mul.wide.u32 	%rd14, %r1, 4;
	add.s64 	%rd15, %rd13, %rd14;
	ld.global.u32 	%r17, [%rd15];
	cvta.to.global.u64 	%rd16, %rd3;
	add.s64 	%rd17, %rd16, %rd14;
	st.global.u32 	[%rd17+4], %r17;
	bra.uni 	$L__BB2_4;
$L__BB2_3:
	mov.u32 	%r6, %ctaid.x;
	cvt.rn.f64.u32 	%fd1, %r6;
	add.s32 	%r7, %r3, -1;
	cvt.rn.f64.s32 	%fd2, %r7;
	mov.f64 	%fd3, 0d4000000000000000;
	{
	.reg .b32 %temp; 
	mov.b64 	{%temp, %r8}, %fd3;
	}
	{
	.reg .b32 %temp; 
	mov.b64 	{%temp, %r9}, %fd2;
	}
	shr.u32 	%r10, %r9, 20;
	and.b32  	%r11, %r10, 2047;
	add.s32 	%r12, %r11, -1012;
	mov.b64 	%rd7, %fd2;
	shl.b64 	%rd8, %rd7, %r12;
	setp.eq.s64 	%p2, %rd8, -9223372036854775808;
	{ // callseq 14, 0
	.param .b64 param0;
	st.param.f64 	[param0], %fd2;
	.param .b64 retval0;
	call.uni (retval0), 
	__internal_accurate_pow, 
	(
	param0
	);
	ld.param.f64 	%fd4, [retval0];
	} // callseq 14
	setp.lt.s32 	%p3, %r8, 0;
	neg.f64 	%fd6, %fd4;
	selp.f64 	%fd7, %fd6, %fd4, %p2;
	selp.f64 	%fd8, %fd7, %fd4, %p3;
	setp.eq.s32 	%p4, %r7, 0;
	selp.f64 	%fd9, 0d3FF0000000000000, %fd8, %p4;
	add.f64 	%fd10, %fd9, %fd1;
	cvt.rzi.s32.f64 	%r13, %fd10;
	st.local.v2.u32 	[%rd1], {%r6, %r13};
	st.local.u32 	[%rd1+8], %r3;
	st.local.f64 	[%rd1+16], %fd9;
	mov.u64 	%rd10, $str$5;
	cvta.global.u64 	%rd11, %rd10;
	{ // callseq 15, 0
	.param .b64 param0;
	st.param.b64 	[param0], %rd11;
	.param .b64 param1;
	st.param.b64 	[param1], %rd4;
	.param .b32 retval0;
	call.uni (retval0), 
	vprintf, 
	(
	param0, 
	param1
	);
	ld.param.b32 	%r14, [retval0];
	} // callseq 15
$L__BB2_4:
	ret;

}
.func  (.param .b64 func_retval0) __internal_accurate_pow(
	.param .b64 __internal_accurate_pow_param_0
)
{
	.reg .pred 	%p<8>;
	.reg .b32 	%r<46>;
	.reg .b32 	%f<3>;
	.reg .b64 	%fd<109>;

	ld.param.f64 	%fd10, [__internal_accurate_pow_param_0];
	mov.f64 	%fd11, 0d4000000000000000;
	{
	.reg .b32 %temp; 
	mov.b64 	{%temp, %r8}, %fd11;
	}
	{
	.reg .b32 %temp; 
	mov.b64 	{%r9, %temp}, %fd11;
	}
	shr.u32 	%r10, %r8, 20;
	setp.lt.u32 	%p1, %r8, 1048576;
	mov.f64 	%fd12, 0d4360000000000000;
	{
	.reg .b32 %temp; 
	mov.b64 	{%temp, %r11}, %fd12;
	}
	{
	.reg .b32 %temp; 
	mov.b64 	{%r12, %temp}, %fd12;
	}
	shr.u32 	%r13, %r11, 20;
	add.s32 	%r14, %r13, -54;
	selp.b32 	%r15, %r12, %r9, %p1;
	selp.b32 	%r16, %r11, %r8, %p1;
	selp.b32 	%r1, %r14, %r10, %p1;
	add.s32 	%r45, %r1, -1023;
	and.b32  	%r17, %r16, -2146435073;
	or.b32  	%r18, %r17, 1072693248;
	mov.b64 	%fd107, {%r15, %r18};
	setp.lt.u32 	%p2, %r18, 1073127583;
	@%p2 bra 	$L__BB3_2;
	{
	.reg .b32 %temp; 
	mov.b64 	{%r19, %temp}, %fd107;
	}
	{
	.reg .b32 %temp; 
	mov.b64 	{%temp, %r20}, %fd107;
	}
	add.s32 	%r21, %r20, -1048576;
	mov.b64 	%fd107, {%r19, %r21};
	add.s32 	%r45, %r1, -1022;
$L__BB3_2:
	add.f64 	%fd13, %fd107, 0dBFF0000000000000;
	add.f64 	%fd14, %fd107, 0d3FF0000000000000;
	rcp.approx.ftz.f64 	%fd15, %fd14;
	neg.f64 	%fd16, %fd14;
	fma.rn.f64 	%fd17, %fd16, %fd15, 0d3FF0000000000000;
	fma.rn.f64 	%fd18, %fd17, %fd17, %fd17;
	fma.rn.f64 	%fd19, %fd18, %fd15, %fd15;
	mul.f64 	%fd20, %fd13, %fd19;
	fma.rn.f64 	%fd21, %fd13, %fd19, %fd20;
	mul.f64 	%fd22, %fd21, %fd21;
	fma.rn.f64 	%fd23, %fd22, 0d3EB0F5FF7D2CAFE2, 0d3ED0F5D241AD3B5A;
	fma.rn.f64 	%fd24, %fd23, %fd22, 0d3EF3B20A75488A3F;
	fma.rn.f64 	%fd25, %fd24, %fd22, 0d3F1745CDE4FAECD5;
	fma.rn.f64 	%fd26, %fd25, %fd22, 0d3F3C71C7258A578B;
	fma.rn.f64 	%fd27, %fd26, %fd22, 0d3F6249249242B910;
	fma.rn.f64 	%fd28, %fd27, %fd22, 0d3F89999999999DFB;
	sub.f64 	%fd29, %fd13, %fd21;
	add.f64 	%fd30, %fd29, %fd29;
	neg.f64 	%fd31, %fd21;
	fma.rn.f64 	%fd32, %fd31, %fd13, %fd30;
	mul.f64 	%fd33, %fd19, %fd32;
	fma.rn.f64 	%fd34, %fd22, %fd28, 0d3FB5555555555555;
	mov.f64 	%fd35, 0d3FB5555555555555;
	sub.f64 	%fd36, %fd35, %fd34;
	fma.rn.f64 	%fd37, %fd22, %fd28, %fd36;
	add.f64 	%fd38, %fd37, 0dBC46A4CB00B9E7B0;
	add.f64 	%fd39, %fd34, %fd38;
	sub.f64 	%fd40, %fd34, %fd39;
	add.f64 	%fd41, %fd38, %fd40;
	mul.rn.f64 	%fd42, %fd21, %fd21;
	neg.f64 	%fd43, %fd42;
	fma.rn.f64 	%fd44, %fd21, %fd21, %fd43;
	{
	.reg .b32 %temp; 
	mov.b64 	{%r22, %temp}, %fd33;
	}
	{
	.reg .b32 %temp; 
	mov.b64 	{%temp, %r23}, %fd33;
	}
	add.s32 	%r24, %r23, 1048576;
	mov.b64 	%fd45, {%r22, %r24};
	fma.rn.f64 	%fd46, %fd21, %fd45, %fd44;
	mul.rn.f64 	%fd47, %fd42, %fd21;
	neg.f64 	%fd48, %fd47;
	fma.rn.f64 	%fd49, %fd42, %fd21, %fd48;
	fma.rn.f64 	%fd50, %fd42, %fd33, %fd49;
	fma.rn.f64 	%fd51, %fd46, %fd21, %fd50;
	mul.rn.f64 	%fd52, %fd39, %fd47;
	neg.f64 	%fd53, %fd52;
	fma.rn.f64 	%fd54, %fd39, %fd47, %fd53;
	fma.rn.f64 	%fd55, %fd39, %fd51, %fd54;
	fma.rn.f64 	%fd56, %fd41, %fd47, %fd55;
	add.f64 	%fd57, %fd52, %fd56;
	sub.f64 	%fd58, %fd52, %fd57;
	add.f64 	%fd59, %fd56, %fd58;
	add.f64 	%fd60, %fd21, %fd57;
	sub.f64 	%fd61, %fd21, %fd60;
	add.f64 	%fd62, %fd57, %fd61;
	add.f64 	%fd63, %fd59, %fd62;
	add.f64 	%fd64, %fd33, %fd63;
	add.f64 	%fd65, %fd60, %fd64;
	sub.f64 	%fd66, %fd60, %fd65;
	add.f64 	%fd67, %fd64, %fd66;
	xor.b32  	%r25, %r45, -2147483648;
	mov.b32 	%r26, 1127219200;
	mov.b64 	%fd68, {%r25, %r26};
	mov.b32 	%r27, -2147483648;
	mov.b64 	%fd69, {%r27, %r26};
	sub.f64 	%fd70, %fd68, %fd69;
	fma.rn.f64 	%fd71, %fd70, 0d3FE62E42FEFA39EF, %fd65;
	fma.rn.f64 	%fd72, %fd70, 0dBFE62E42FEFA39EF, %fd71;
	sub.f64 	%fd73, %fd72, %fd65;
	sub.f64 	%fd74, %fd67, %fd73;
	fma.rn.f64 	%fd75, %fd70, 0d3C7ABC9E3B39803F, %fd74;
	add.f64 	%fd76, %fd71, %fd75;
	sub.f64 	%fd77, %fd71, %fd76;
	add.f64 	%fd78, %fd75, %fd77;
	{
	.reg .b32 %temp; 
	mov.b64 	{%temp, %r28}, %fd10;
	}
	{
	.reg .b32 %temp; 
	mov.b64 	{%r29, %temp}, %fd10;
	}
	shl.b32 	%r30, %r28, 1;
	setp.gt.u32 	%p3, %r30, -33554433;
	and.b32  	%r31, %r28, -15728641;
	selp.b32 	%r32, %r31, %r28, %p3;
	mov.b64 	%fd79, {%r29, %r32};
	mul.rn.f64 	%fd80, %fd76, %fd79;
	neg.f64 	%fd81, %fd80;
	fma.rn.f64 	%fd82, %fd76, %fd79, %fd81;
	fma.rn.f64 	%fd83, %fd78, %fd79, %fd82;
	add.f64 	%fd4, %fd80, %fd83;
	sub.f64 	%fd84, %fd80, %fd4;
	add.f64 	%fd5, %fd83, %fd84;
	fma.rn.f64 	%fd85, %fd4, 0d3FF71547652B82FE, 0d4338000000000000;
	{
	.reg .b32 %temp; 
	mov.b64 	{%r5, %temp}, %fd85;
	}
	mov.f64 	%fd86, 0dC338000000000000;
	add.rn.f64 	%fd87, %fd85, %fd86;
	fma.rn.f64 	%fd88, %fd87, 0dBFE62E42FEFA39EF, %fd4;
	fma.rn.f64 	%fd89, %fd87, 0dBC7ABC9E3B39803F, %fd88;
	fma.rn.f64 	%fd90, %fd89, 0d3E5ADE1569CE2BDF, 0d3E928AF3FCA213EA;
	fma.rn.f64 	%fd91, %fd90, %fd89, 0d3EC71DEE62401315;
	fma.rn.f64 	%fd92, %fd91, %fd89, 0d3EFA01997C89EB71;
	fma.rn.f64 	%fd93, %fd92, %fd89, 0d3F2A01A014761F65;
	fma.rn.f64 	%fd94, %fd93, %fd89, 0d3F56C16C1852B7AF;
	fma.rn.f64 	%fd95, %fd94, %fd89, 0d3F81111111122322;
	fma.rn.f64 	%fd96, %fd95, %fd89, 0d3FA55555555502A1;
	fma.rn.f64 	%fd97, %fd96, %fd89, 0d3FC5555555555511;
	fma.rn.f64 	%fd98, %fd97, %fd89, 0d3FE000000000000B;
	fma.rn.f64 	%fd99, %fd98, %fd89, 0d3FF0000000000000;
	fma.rn.f64 	%fd100, %fd99, %fd89, 0d3FF0000000000000;
	{
	.reg .b32 %temp; 
	mov.b64 	{%r6, %temp}, %fd100;
	}
	{
	.reg .b32 %temp; 
	mov.b64 	{%temp, %r7}, %fd100;
	}
	shl.b32 	%r33, %r5, 20;
	add.s32 	%r34, %r33, %r7;
	mov.b64 	%fd108, {%r6, %r34};
	{
	.reg .b32 %temp; 
	mov.b64 	{%temp, %r35}, %fd4;
	}
	mov.b32 	%f2, %r35;
	abs.f32 	%f1, %f2;
	setp.lt.f32 	%p4, %f1, 0f4086232B;
	@%p4 bra 	$L__BB3_5;
	setp.lt.f64 	%p5, %fd4, 0d0000000000000000;
	add.f64 	%fd101, %fd4, 0d7FF0000000000000;
	selp.f64 	%fd108, 0d0000000000000000, %fd101, %p5;
	setp.geu.f32 	%p6, %f1, 0f40874800;
	@%p6 bra 	$L__BB3_5;
	shr.u32 	%r36, %r5, 31;
	add.s32 	%r37, %r5, %r36;
	shr.s32 	%r38, %r37, 1;
	shl.b32 	%r39, %r38, 20;
	add.s32 	%r40, %r7, %r39;
	mov.b64 	%fd102, {%r6, %r40};
	sub.s32 	%r41, %r5, %r38;
	shl.b32 	%r42, %r41, 20;
	add.s32 	%r43, %r42, 1072693248;
	mov.b32 	%r44, 0;
	mov.b64 	%fd103, {%r44, %r43};
	mul.f64 	%fd108, %fd103, %fd102;
$L__BB3_5:
	abs.f64 	%fd104, %fd108;
	setp.eq.f64 	%p7, %fd104, 0d7FF0000000000000;
	fma.rn.f64 	%fd105, %fd108, %fd5, %fd108;
	selp.f64 	%fd106, %fd108, %fd105, %p7;
	st.param.f64 	[func_retval0], %fd106;
	ret;

}


// ===== COMPILED SASS (sm_100) =====

	.target	sm_100

	.elftype	@"ET_EXEC"


//--------------------- .note.nv.tkinfo           --------------------------
	.section	.note.nv.tkinfo,"",@"SHT_NOTE"
	.sectionflags	@"SHF_NOTE_NV_TKINFO"
	.tkinfo
        /*0018*/ 	.word	0x00000002
        /*0030*/ 	.string	""
        /*0030*/ 	.string	"ptxas"
        /*0030*/ 	.string	"Cuda compilation tools, release 13.0, V13.0.88"
        /*0030*/ 	.string	"Build cuda_13.0.r13.0/compiler.36424714_0"
        /*0030*/ 	.string	"-arch sm_100 -m 64 "



//--------------------- .note.nv.cuinfo           --------------------------
	.section	.note.nv.cuinfo,"",@"SHT_NOTE"
	.sectionflags	@"SHF_NOTE_NV_CUINFO"
        /*0018*/ 	.short	0x0002
        /*001a*/ 	.short	0x0064
        /*001c*/ 	.short	0x0082
	.zero		2


//--------------------- .nv.info                  --------------------------
	.section	.nv.info,"",@"SHT_CUDA_INFO"
	.align	4


	//----- nvinfo : EIATTR_REGCOUNT
	.align		4
        /*0000*/ 	.byte	0x04, 0x2f
        /*0002*/ 	.short	(.L_7 - .L_6)
	.align		4
.L_6:
        /*0004*/ 	.word	index@(_Z17updateCountMatrixPjjPKjjjj)
        /*0008*/ 	.word	0x0000001a


	//----- nvinfo : EIATTR_FRAME_SIZE
	.align		4
.L_7:
        /*000c*/ 	.byte	0x04, 0x11
        /*000e*/ 	.short	(.L_9 - .L_8)
	.align		4
.L_8:
        /*0010*/ 	.word	index@(_Z17updateCountMatrixPjjPKjjjj)
        /*0014*/ 	.word	0x00000020


	//----- nvinfo : EIATTR_REGCOUNT
	.align		4
.L_9:
        /*0018*/ 	.byte	0x04, 0x2f
        /*001a*/ 	.short	(.L_11 - .L_10)
	.align		4
.L_10:
        /*001c*/ 	.word	index@(_Z14sumOffsetTablePjS_)
        /*0020*/ 	.word	0x00000020


	//----- nvinfo : EIATTR_FRAME_SIZE
	.align		4
.L_11:
        /*0024*/ 	.byte	0x04, 0x11
        /*0026*/ 	.short	(.L_13 - .L_12)
	.align		4
.L_12:
        /*0028*/ 	.word	index@(_Z14sumOffsetTablePjS_)
        /*002c*/ 	.word	0x00000020


	//----- nvinfo : EIATTR_REGCOUNT
	.align		4
.L_13:
        /*0030*/ 	.byte	0x04, 0x2f
        /*0032*/ 	.short	(.L_15 - .L_14)
	.align		4
.L_14:
        /*0034*/ 	.word	index@(_Z16shiftOffsetTablePjS_ii)
        /*0038*/ 	.word	0x00000020


	//----- nvinfo : EIATTR_FRAME_SIZE
	.align		4
.L_15:
        /*003c*/ 	.byte	0x04, 0x11
        /*003e*/ 	.short	(.L_17 - .L_16)
	.align		4
.L_16:
        /*0040*/ 	.word	index@($_Z16shiftOffsetTablePjS_ii$__internal_accurate_pow)
        /*0044*/ 	.word	0x00000018


	//----- nvinfo : EIATTR_FRAME_SIZE
	.align		4
.L_17:
        /*0048*/ 	.byte	0x04, 0x11
        /*004a*/ 	.short	(.L_19 - .L_18)
	.align		4
.L_18:
        /*004c*/ 	.word	index@(_Z16shiftOffsetTablePjS_ii)
        /*0050*/ 	.word	0x00000018


	//----- nvinfo : EIATTR_MIN_STACK_SIZE
	.align		4
.L_19:
        /*0054*/ 	.byte	0x04, 0x12
        /*0056*/ 	.short	(.L_21 - .L_20)
	.align		4
.L_20:
        /*0058*/ 	.word	index@(_Z16shiftOffsetTablePjS_ii)
        /*005c*/ 	.word	0x00000018


	//----- nvinfo : EIATTR_MIN_STACK_SIZE
	.align		4
.L_21:
        /*0060*/ 	.byte	0x04, 0x12
        /*0062*/ 	.short	(.L_23 - .L_22)
	.align		4
.L_22:
        /*0064*/ 	.word	index@(_Z14sumOffsetTablePjS_)
        /*0068*/ 	.word	0x00000020


	//----- nvinfo : EIATTR_MIN_STACK_SIZE
	.align		4
.L_23:
        /*006c*/ 	.byte	0x04, 0x12
        /*006e*/ 	.short	(.L_25 - .L_24)
	.align		4
.L_24:
        /*0070*/ 	.word	index@(_Z17updateCountMatrixPjjPKjjjj)
        /*0074*/ 	.word	0x00000020
.L_25:


//--------------------- .nv.compat                --------------------------
	.section	.nv.compat,"",@"SHT_CUDA_COMPAT_INFO"
	.align	4
        /*0000*/ 	.byte	0x02, 0x09, 0x00, 0x00, 0x02, 0x02, 0x01, 0x00, 0x02, 0x05, 0x05, 0x00, 0x03, 0x07, 0x01, 0x01
        /*0010*/ 	.byte	0x02, 0x03, 0x00, 0x00, 0x02, 0x06, 0x01, 0x00, 0x04, 0x0b, 0x08, 0x00, 0x01, 0x00, 0x00, 0x00
        /*0020*/ 	.byte	0x00, 0x00, 0x00, 0x00


//--------------------- .nv.info._Z16shiftOffsetTablePjS_ii --------------------------
	.section	.nv.info._Z16shiftOffsetTablePjS_ii,"",@"SHT_CUDA_INFO"
	.sectionflags	@""
	.align	4


	//----- nvinfo : EIATTR_CUDA_API_VERSION
	.align		4
        /*0000*/ 	.byte	0x04, 0x37
        /*0002*/ 	.short	(.L_27 - .L_26)
.L_26:
        /*0004*/ 	.word	0x00000082


	//----- nvinfo : EIATTR_KPARAM_INFO
	.align		4
.L_27:
        /*0008*/ 	.byte	0x04, 0x17
        /*000a*/ 	.short	(.L_29 - .L_28)
.L_28:
        /*000c*/ 	.word	0x00000000
        /*0010*/ 	.short	0x0003
        /*0012*/ 	.short	0x0014
        /*0014*/ 	.byte	0x00, 0xf0, 0x11, 0x00


	//----- nvinfo : EIATTR_KPARAM_INFO
	.align		4
.L_29:
        /*0018*/ 	.byte	0x04, 0x17
        /*001a*/ 	.short	(.L_31 - .L_30)
.L_30:
        /*001c*/ 	.word	0x00000000
        /*0020*/ 	.short	0x0002
        /*0022*/ 	.short	0x0010
        /*0024*/ 	.byte	0x00, 0xf0, 0x11, 0x00


	//----- nvinfo : EIATTR_KPARAM_INFO
	.align		4
.L_31:
        /*0028*/ 	.byte	0x04, 0x17
        /*002a*/ 	.short	(.L_33 - .L_32)
.L_32:
        /*002c*/ 	.word	0x00000000
        /*0030*/ 	.short	0x0001
        /*0032*/ 	.short	0x0008
        /*0034*/ 	.byte	0x00, 0xf5, 0x21, 0x00


	//----- nvinfo : EIATTR_KPARAM_INFO
	.align		4
.L_33:
        /*0038*/ 	.byte	0x04, 0x17
        /*003a*/ 	.short	(.L_35 - .L_34)
.L_34:
        /*003c*/ 	.word	0x00000000
        /*0040*/ 	.short	0x0000
        /*0042*/ 	.short	0x0000
        /*0044*/ 	.byte	0x00, 0xf5, 0x21, 0x00


	//----- nvinfo : EIATTR_SPARSE_MMA_MASK
	.align		4
.L_35:
        /*0048*/ 	.byte	0x03, 0x50
        /*004a*/ 	.short	0x0000


	//----- nvinfo : EIATTR_MAXREG_COUNT
	.align		4
        /*004c*/ 	.byte	0x03, 0x1b
        /*004e*/ 	.short	0x00ff


	//----- nvinfo : EIATTR_EXTERNS
	.align		4
        /*0050*/ 	.byte	0x04, 0x0f
        /*0052*/ 	.short	(.L_37 - .L_36)


	//   ....[0]....
	.align		4
.L_36:
        /*0054*/ 	.word	index@(vprintf)


	//----- nvinfo : EIATTR_MERCURY_ISA_VERSION
	.align		4
.L_37:
        /*0058*/ 	.byte	0x03, 0x5f
        /*005a*/ 	.short	0x0101


	//----- nvinfo : EIATTR_VRC_CTA_INIT_COUNT
	.align		4
        /*005c*/ 	.byte	0x02, 0x4a
	.zero		1
	.zero		1


	//----- nvinfo : EIATTR_SYSCALL_OFFSETS
	.align		4
        /*0060*/ 	.byte	0x04, 0x46
        /*0062*/ 	.short	(.L_39 - .L_38)


	//   ....[0]....
.L_38:
        /*0064*/ 	.word	0x00000100


	//   ....[1]....
        /*0068*/ 	.word	0x00000380


	//----- nvinfo : EIATTR_EXIT_INSTR_OFFSETS
	.align		4
.L_39:
        /*006c*/ 	.byte	0x04, 0x1c
        /*006e*/ 	.short	(.L_41 - .L_40)


	//   ....[0]....
.L_40:
        /*0070*/ 	.word	0x00000180


	//   ....[1]....
        /*0074*/ 	.word	0x00000200


	//   ....[2]....
        /*0078*/ 	.word	0x00000390


	//----- nvinfo : EIATTR_CRS_STACK_SIZE
	.align		4
.L_41:
        /*007c*/ 	.byte	0x04, 0x1e
        /*007e*/ 	.short	(.L_43 - .L_42)
.L_42:
        /*0080*/ 	.word	0x00000000


	//----- nvinfo : EIATTR_CBANK_PARAM_SIZE
	.align		4
.L_43:
        /*0084*/ 	.byte	0x03, 0x19
        /*0086*/ 	.short	0x0018


	//----- nvinfo : EIATTR_PARAM_CBANK
	.align		4
        /*0088*/ 	.byte	0x04, 0x0a
        /*008a*/ 	.short	(.L_45 - .L_44)
	.align		4
.L_44:
        /*008c*/ 	.word	index@(.nv.constant0._Z16shiftOffsetTablePjS_ii)
        /*0090*/ 	.short	0x0380
        /*0092*/ 	.short	0x0018


	//----- nvinfo : EIATTR_SW_WAR
	.align		4
.L_45:
        /*0094*/ 	.byte	0x04, 0x36
        /*0096*/ 	.short	(.L_47 - .L_46)
.L_46:
        /*0098*/ 	.word	0x00000008
.L_47:


//--------------------- .nv.info._Z14sumOffsetTablePjS_ --------------------------
	.section	.nv.info._Z14sumOffsetTablePjS_,"",@"SHT_CUDA_INFO"
	.sectionflags	@""
	.align	4


	//----- nvinfo : EIATTR_CUDA_API_VERSION
	.align		4
        /*0000*/ 	.byte	0x04, 0x37
        /*0002*/ 	.short	(.L_49 - .L_48)
.L_48:
        /*0004*/ 	.word	0x00000082


	//----- nvinfo : EIATTR_KPARAM_INFO
	.align		4
.L_49:
        /*0008*/ 	.byte	0x04, 0x17
        /*000a*/ 	.short	(.L_51 - .L_50)
.L_50:
        /*000c*/ 	.word	0x00000000
        /*0010*/ 	.short	0x0001
        /*0012*/ 	.short	0x0008
        /*0014*/ 	.byte	0x00, 0xf5, 0x21, 0x00


	//----- nvinfo : EIATTR_KPARAM_INFO
	.align		4
.L_51:
        /*0018*/ 	.byte	0x04, 0x17
        /*001a*/ 	.short	(.L_53 - .L_52)
.L_52:
        /*001c*/ 	.word	0x00000000
        /*0020*/ 	.short	0x0000
        /*0022*/ 	.short	0x0000
        /*0024*/ 	.byte	0x00, 0xf5, 0x21, 0x00


	//----- nvinfo : EIATTR_SPARSE_MMA_MASK
	.align		4
.L_53:
        /*0028*/ 	.byte	0x03, 0x50
        /*002a*/ 	.short	0x0000


	//----- nvinfo : EIATTR_MAXREG_COUNT
	.align		4
        /*002c*/ 	.byte	0x03, 0x1b
        /*002e*/ 	.short	0x00ff


	//----- nvinfo : EIATTR_EXTERNS
	.align		4
        /*0030*/ 	.byte	0x04, 0x0f
        /*0032*/ 	.short	(.L_55 - .L_54)


	//   ....[0]....
	.align		4
.L_54:
        /*0034*/ 	.word	index@(vprintf)


	//----- nvinfo : EIATTR_MERCURY_ISA_VERSION
	.align		4
.L_55:
        /*0038*/ 	.byte	0x03, 0x5f
        /*003a*/ 	.short	0x0101


	//----- nvinfo : EIATTR_VRC_CTA_INIT_COUNT
	.align		4
        /*003c*/ 	.byte	0x02, 0x4a
	.zero		1
	.zero		1


	//----- nvinfo : EIATTR_SYSCALL_OFFSETS
	.align		4
        /*0040*/ 	.byte	0x04, 0x46
        /*0042*/ 	.short	(.L_57 - .L_56)


	//   ....[0]....
.L_56:
        /*0044*/ 	.word	0x000001f0


	//   ....[1]....
        /*0048*/ 	.word	0x00000310


	//   ....[2]....
        /*004c*/ 	.word	0x00000460


	//   ....[3]....
        /*0050*/ 	.word	0x00000570


	//   ....[4]....
        /*0054*/ 	.word	0x000006c0


	//   ....[5]....
        /*0058*/ 	.word	0x000007d0


	//   ....[6]....
        /*005c*/ 	.word	0x00000920


	//   ....[7]....
        /*0060*/ 	.word	0x00000a30


	//   ....[8]....
        /*0064*/ 	.word	0x00000b80


	//   ....[9]....
        /*0068*/ 	.word	0x00000c90


	//   ....[10]....
        /*006c*/ 	.word	0x00000d50


	//----- nvinfo : EIATTR_EXIT_INSTR_OFFSETS
	.align		4
.L_57:
        /*0070*/ 	.byte	0x04, 0x1c
        /*0072*/ 	.short	(.L_59 - .L_58)


	//   ....[0]....
.L_58:
        /*0074*/ 	.word	0x00000d60


	//----- nvinfo : EIATTR_CBANK_PARAM_SIZE
	.align		4
.L_59:
        /*0078*/ 	.byte	0x03, 0x19
        /*007a*/ 	.short	0x0010


	//----- nvinfo : EIATTR_PARAM_CBANK
	.align		4
        /*007c*/ 	.byte	0x04, 0x0a
        /*007e*/ 	.short	(.L_61 - .L_60)
	.align		4
.L_60:
        /*0080*/ 	.word	index@(.nv.constant0._Z14sumOffsetTablePjS_)
        /*0084*/ 	.short	0x0380
        /*0086*/ 	.short	0x0010


	//----- nvinfo : EIATTR_SW_WAR
	.align		4
.L_61:
        /*0088*/ 	.byte	0x04, 0x36
        /*008a*/ 	.short	(.L_63 - .L_62)
.L_62:
        /*008c*/ 	.word	0x00000008
.L_63:


//--------------------- .nv.info._Z17updateCountMatrixPjjPKjjjj --------------------------
	.section	.nv.info._Z17updateCountMatrixPjjPKjjjj,"",@"SHT_CUDA_INFO"
	.sectionflags	@""
	.align	4


	//----- nvinfo : EIATTR_CUDA_API_VERSION
	.align		4
        /*0000*/ 	.byte	0x04, 0x37
        /*0002*/ 	.short	(.L_65 - .L_64)
.L_64:
        /*0004*/ 	.word	0x00000082


	//----- nvinfo : EIATTR_KPARAM_INFO
	.align		4
.L_65:
        /*0008*/ 	.byte	0x04, 0x17
        /*000a*/ 	.short	(.L_67 - .L_66)
.L_66:
        /*000c*/ 	.word	0x00000000
        /*0010*/ 	.short	0x0005
        /*0012*/ 	.short	0x0020
        /*0014*/ 	.byte	0x00, 0xf0, 0x11, 0x00


	//----- nvinfo : EIATTR_KPARAM_INFO
	.align		4
.L_67:
        /*0018*/ 	.byte	0x04, 0x17
        /*001a*/ 	.short	(.L_69 - .L_68)
.L_68:
        /*001c*/ 	.word	0x00000000
        /*0020*/ 	.short	0x0004
        /*0022*/ 	.short	0x001c
        /*0024*/ 	.byte	0x00, 0xf0, 0x11, 0x00


	//----- nvinfo : EIATTR_KPARAM_INFO
	.align		4
.L_69:
        /*0028*/ 	.byte	0x04, 0x17
        /*002a*/ 	.short	(.L_71 - .L_70)
.L_70:
        /*002c*/ 	.word	0x00000000
        /*0030*/ 	.short	0x0003
        /*0032*/ 	.short	0x0018
        /*0034*/ 	.byte	0x00, 0xf0, 0x11, 0x00


	//----- nvinfo : EIATTR_KPARAM_INFO
	.align		4
.L_71:
        /*0038*/ 	.byte	0x04, 0x17
        /*003a*/ 	.short	(.L_73 - .L_72)
.L_72:
        /*003c*/ 	.word	0x00000000
        /*0040*/ 	.short	0x0002
        /*0042*/ 	.short	0x0010
        /*0044*/ 	.byte	0x00, 0xf5, 0x21, 0x00


	//----- nvinfo : EIATTR_KPARAM_INFO
	.align		4
.L_73:
        /*0048*/ 	.byte	0x04, 0x17
        /*004a*/ 	.short	(.L_75 - .L_74)
.L_74:
        /*004c*/ 	.word	0x00000000
        /*0050*/ 	.short	0x0001
        /*0052*/ 	.short	0x0008
        /*0054*/ 	.byte	0x00, 0xf0, 0x11, 0x00


	//----- nvinfo : EIATTR_KPARAM_INFO
	.align		4
.L_75:
        /*0058*/ 	.byte	0x04, 0x17
        /*005a*/ 	.short	(.L_77 - .L_76)
.L_76:
        /*005c*/ 	.word	0x00000000
        /*0060*/ 	.short	0x0000
        /*0062*/ 	.short	0x0000
        /*0064*/ 	.byte	0x00, 0xf5, 0x21, 0x00


	//----- nvinfo : EIATTR_SPARSE_MMA_MASK
	.align		4
.L_77:
        /*0068*/ 	.byte	0x03, 0x50
        /*006a*/ 	.short	0x0000


	//----- nvinfo : EIATTR_MAXREG_COUNT
	.align		4
        /*006c*/ 	.byte	0x03, 0x1b
        /*006e*/ 	.short	0x00ff


	//----- nvinfo : EIATTR_EXTERNS
	.align		4
        /*0070*/ 	.byte	0x04, 0x0f
        /*0072*/ 	.short	(.L_79 - .L_78)


	//   ....[0]....
	.align		4
.L_78:
        /*0074*/ 	.word	index@(vprintf)


	//----- nvinfo : EIATTR_MERCURY_ISA_VERSION
	.align		4
.L_79:
        /*0078*/ 	.byte	0x03, 0x5f
        /*007a*/ 	.short	0x0101


	//----- nvinfo : EIATTR_VRC_CTA_INIT_COUNT
	.align		4
        /*007c*/ 	.byte	0x02, 0x4a
	.zero		1
	.zero		1


	//----- nvinfo : EIATTR_SYSCALL_OFFSETS
	.align		4
        /*0080*/ 	.byte	0x04, 0x46
        /*0082*/ 	.short	(.L_81 - .L_80)


	//   ....[0]....
.L_80:
        /*0084*/ 	.word	0x00000130


	//   ....[1]....
        /*0088*/ 	.word	0x00000420


	//----- nvinfo : EIATTR_EXIT_INSTR_OFFSETS
	.align		4
.L_81:
        /*008c*/ 	.byte	0x04, 0x1c
        /*008e*/ 	.short	(.L_83 - .L_82)


	//   ....[0]....
.L_82:
        /*0090*/ 	.word	0x00000160


	//   ....[1]....
        /*0094*/ 	.word	0x00000430


	//----- nvinfo : EIATTR_CRS_STACK_SIZE
	.align		4
.L_83:
        /*0098*/ 	.byte	0x04, 0x1e
        /*009a*/ 	.short	(.L_85 - .L_84)
.L_84:
        /*009c*/ 	.word	0x00000000


	//----- nvinfo : EIATTR_CBANK_PARAM_SIZE
	.align		4
.L_85:
        /*00a0*/ 	.byte	0x03, 0x19
        /*00a2*/ 	.short	0x0024


	//----- nvinfo : EIATTR_PARAM_CBANK
	.align		4
        /*00a4*/ 	.byte	0x04, 0x0a
        /*00a6*/ 	.short	(.L_87 - .L_86)
	.align		4
.L_86:
        /*00a8*/ 	.word	index@(.nv.constant0._Z17updateCountMatrixPjjPKjjjj)
        /*00ac*/ 	.short	0x0380
        /*00ae*/ 	.short	0x0024


	//----- nvinfo : EIATTR_SW_WAR
	.align		4
.L_87:
        /*00b0*/ 	.byte	0x04, 0x36
        /*00b2*/ 	.short	(.L_89 - .L_88)
.L_88:
        /*00b4*/ 	.word	0x00000008
.L_89:


//--------------------- .nv.callgraph             --------------------------
	.section	.nv.callgraph,"",@"SHT_CUDA_CALLGRAPH"
	.align	4
	.sectionentsize	8
	.align		4
        /*0000*/ 	.word	0x00000000
	.align		4
        /*0004*/ 	.word	0xffffffff
	.align		4
        /*0008*/ 	.word	index@(_Z16shiftOffsetTablePjS_ii)
	.align		4
        /*000c*/ 	.word	index@(vprintf)
	.align		4
        /*0010*/ 	.word	index@(_Z14sumOffsetTablePjS_)
	.align		4
        /*0014*/ 	.word	index@(vprintf)
	.align		4
        /*0018*/ 	.word	index@(_Z17updateCountMatrixPjjPKjjjj)
	.align		4
        /*001c*/ 	.word	index@(vprintf)
	.align		4
        /*0020*/ 	.word	0x00000000
	.align		4
        /*0024*/ 	.word	0xfffffffe
	.align		4
        /*0028*/ 	.word	0x00000000
	.align		4
        /*002c*/ 	.word	0xfffffffd
	.align		4
        /*0030*/ 	.word	0x00000000
	.align		4
        /*0034*/ 	.word	0xfffffffc


//--------------------- .nv.constant4             --------------------------
	.section	.nv.constant4,"a",@progbits
	.align	8
	.align		8
.nv.constant4:
        /*0000*/ 	.dword	vprintf
	.align		8
        /*0008*/ 	.dword	$str
	.align		8
        /*0010*/ 	.dword	$str$1
	.align		8
        /*0018*/ 	.dword	$str$2
	.align		8
        /*0020*/ 	.dword	$str$3
	.align		8
        /*0028*/ 	.dword	$str$4
	.align		8
        /*0030*/ 	.dword	$str$5


//--------------------- .text._Z16shiftOffsetTablePjS_ii --------------------------
	.section	.text._Z16shiftOffsetTablePjS_ii,"ax",@progbits
	.align	128
        .global         _Z16shiftOffsetTablePjS_ii
        .type           _Z16shiftOffsetTablePjS_ii,@function
        .size           _Z16shiftOffsetTablePjS_ii,(.L_x_20 - _Z16shiftOffsetTablePjS_ii)
        .other          _Z16shiftOffsetTablePjS_ii,@"STO_CUDA_ENTRY STV_DEFAULT"
_Z16shiftOffsetTablePjS_ii:
.text._Z16shiftOffsetTablePjS_ii:
[----:B------:R-:W0:Y:S08]  /*0000*/  LDC R1, c[0x0][0x37c] ;  /* 0x0000df00ff017b82 */ /* 0x000e300000000800 */
[----:B------:R-:W1:Y:S01]  /*0010*/  LDC R10, c[0x0][0x394] ;  /* 0x0000e500ff0a7b82 */ /* 0x000e620000000800 */
[----:B------:R-:W2:Y:S01]  /*0020*/  LDCU UR4, c[0x0][0x2f8] ;  /* 0x00005f00ff0477ac */ /* 0x000ea20008000800 */
[----:B0-----:R-:W-:Y:S01]  /*0030*/  VIADD R1, R1, 0xffffffe8 ;  /* 0xffffffe801017836 */ /* 0x001fe20000000000 */
[----:B------:R-:W-:Y:S01]  /*0040*/  MOV R0, 0x0 ;  /* 0x0000000000007802 */ /* 0x000fe20000000f00 */
[----:B------:R-:W0:Y:S04]  /*0050*/  LDCU UR5, c[0x0][0x2fc] ;  /* 0x00005f80ff0577ac */ /* 0x000e280008000800 */
[----:B------:R3:W4:Y:S01]  /*0060*/  LDC.64 R8, c[0x4][R0] ;  /* 0x0100000000087b82 */ /* 0x0007220000000a00 */
[----:B------:R-:W5:Y:S01]  /*0070*/  LDCU.64 UR6, c[0x4][0x28] ;  /* 0x01000500ff0677ac */ /* 0x000f620008000a00 */
[----:B--2---:R-:W-:Y:S01]  /*0080*/  IADD3 R2, P0, PT, R1, UR4, RZ ;  /* 0x0000000401027c10 */ /* 0x004fe2000ff1e0ff */
[----:B-1----:R3:W-:Y:S04]  /*0090*/  STL [R1], R10 ;  /* 0x0000000a01007387 */ /* 0x0027e80000100800 */
[----:B0-----:R-:W-:-:S02]  /*00a0*/  IMAD.X R16, RZ, RZ, UR5, P0 ;  /* 0x00000005ff107e24 */ /* 0x001fc400080e06ff */
[----:B-----5:R-:W-:Y:S01]  /*00b0*/  IMAD.U32 R4, RZ, RZ, UR6 ;  /* 0x00000006ff047e24 */ /* 0x020fe2000f8e00ff */
[----:B------:R-:W-:Y:S01]  /*00c0*/  MOV R5, UR7 ;  /* 0x0000000700057c02 */ /* 0x000fe20008000f00 */
[----:B------:R-:W-:Y:S02]  /*00d0*/  IMAD.MOV.U32 R6, RZ, RZ, R2 ;  /* 0x000000ffff067224 */ /* 0x000fe400078e0002 */
[----:B---3--:R-:W-:-:S07]  /*00e0*/  IMAD.MOV.U32 R7, RZ, RZ, R16 ;  /* 0x000000ffff077224 */ /* 0x008fce00078e0010 */
[----:B------:R-:W-:-:S07]  /*00f0*/  LEPC R20, `(.L_x_0) ;  /* 0x000000001014794e */ /* 0x000fce0000000000 */
[----:B----4-:R-:W-:Y:S05]  /*0100*/  CALL.ABS.NOINC R8 ;  /* 0x0000000008007343 */ /* 0x010fea0003c00000 */
.L_x_0:
[----:B------:R-:W0:Y:S02]  /*0110*/  LDC R3, c[0x0][0x394] ;  /* 0x0000e500ff037b82 */ /* 0x000e240000000800 */
[----:B0-----:R-:W-:-:S13]  /*0120*/  ISETP.NE.AND P0, PT, R3, RZ, PT ;  /* 0x000000ff0300720c */ /* 0x001fda0003f05270 */
[----:B------:R-:W-:Y:S05]  /*0130*/  @P0 BRA `(.L_x_1) ;  /* 0x0000000000340947 */ /* 0x000fea0003800000 */
[----:B------:R-:W0:Y:S01]  /*0140*/  S2R R7, SR_CTAID.X ;  /* 0x0000000000077919 */ /* 0x000e220000002500 */
[----:B------:R-:W1:Y:S01]  /*0150*/  LDCU UR4, c[0x0][0x390] ;  /* 0x00007200ff0477ac */ /* 0x000e620008000800 */
[----:B0-----:R-:W-:-:S05]  /*0160*/  VIADD R0, R7, 0x1 ;  /* 0x0000000107007836 */ /* 0x001fca0000000000 */
[----:B-1----:R-:W-:-:S13]  /*0170*/  ISETP.GE.AND P0, PT, R0, UR4, PT ;  /* 0x0000000400007c0c */ /* 0x002fda000bf06270 */
[----:B------:R-:W-:Y:S05]  /*0180*/  @P0 EXIT ;  /* 0x000000000000094d */ /* 0x000fea0003800000 */
[----:B------:R-:W0:Y:S01]  /*0190*/  LDC.64 R2, c[0x0][0x380] ;  /* 0x0000e000ff027b82 */ /* 0x000e220000000a00 */
[----:B------:R-:W1:Y:S07]  /*01a0*/  LDCU.64 UR4, c[0x0][0x358] ;  /* 0x00006b00ff0477ac */ /* 0x000e6e0008000a00 */
[----:B------:R-:W2:Y:S01]  /*01b0*/  LDC.64 R4, c[0x0][0x388] ;  /* 0x0000e200ff047b82 */ /* 0x000ea20000000a00 */
[----:B0-----:R-:W-:-:S06]  /*01c0*/  IMAD.WIDE.U32 R2, R7, 0x4, R2 ;  /* 0x0000000407027825 */ /* 0x001fcc00078e0002 */
[----:B-1----:R-:W3:Y:S01]  /*01d0*/  LDG.E R3, desc[UR4][R2.64] ;  /* 0x0000000402037981 */ /* 0x002ee2000c1e1900 */
[----:B--2---:R-:W-:-:S05]  /*01e0*/  IMAD.WIDE.U32 R4, R7, 0x4, R4 ;  /* 0x0000000407047825 */ /* 0x004fca00078e0004 */
[----:B---3--:R-:W-:Y:S01]  /*01f0*/  STG.E desc[UR4][R4.64+0x4], R3 ;  /* 0x0000040304007986 */ /* 0x008fe2000c101904 */
[----:B------:R-:W-:Y:S05]  /*0200*/  EXIT ;  /* 0x000000000000794d */ /* 0x000fea0003800000 */
.L_x_1:
[----:B------:R-:W0:Y:S01]  /*0210*/  S2R R8, SR_CTAID.X ;  /* 0x0000000000087919 */ /* 0x000e220000002500 */
[----:B------:R-:W-:Y:S02]  /*0220*/  IADD3 R3, PT, PT, R3, -0x1, RZ ;  /* 0xffffffff03037810 */ /* 0x000fe40007ffe0ff */
[----:B------:R-:W-:Y:S02]  /*0230*/  MOV R0, 0x270 ;  /* 0x0000027000007802 */ /* 0x000fe40000000f00 */
[----:B------:R1:W2:Y:S08]  /*0240*/  I2F.F64 R6, R3 ;  /* 0x0000000300067312 */ /* 0x0002b00000201c00 */
[----:B0-2---:R1:W0:Y:S02]  /*0250*/  I2F.F64.U32 R4, R8 ;  /* 0x0000000800047312 */ /* 0x0052240000201800 */
[----:B01----:R-:W-:Y:S05]  /*0260*/  CALL.REL.NOINC `($_Z16shiftOffsetTablePjS_ii$__internal_accurate_pow) ;  /* 0x00000000004c7944 */ /* 0x003fea0003c00000 */
[----:B------:R-:W-:Y:S01]  /*0270*/  ISETP.NE.AND P0, PT, R3, RZ, PT ;  /* 0x000000ff0300720c */ /* 0x000fe20003f05270 */
[----:B------:R-:W0:Y:S01]  /*0280*/  LDC R0, c[0x0][0x394] ;  /* 0x0000e500ff007b82 */ /* 0x000e220000000800 */
[----:B------:R-:W-:Y:S01]  /*0290*/  MOV R3, 0x0 ;  /* 0x0000000000037802 */ /* 0x000fe20000000f00 */
[----:B------:R-:W1:Y:S01]  /*02a0*/  LDCU.64 UR4, c[0x4][0x30] ;  /* 0x01000600ff0477ac */ /* 0x000e620008000a00 */
[----:B------:R-:W-:Y:S01]  /*02b0*/  FSEL R10, R10, RZ, P0 ;  /* 0x000000ff0a0a7208 */ /* 0x000fe20000000000 */
[----:B------:R-:W-:Y:S01]  /*02c0*/  IMAD.MOV.U32 R6, RZ, RZ, R2 ;  /* 0x000000ffff067224 */ /* 0x000fe200078e0002 */
[----:B------:R-:W-:Y:S02]  /*02d0*/  FSEL R11, R18, 1.875, P0 ;  /* 0x3ff00000120b7808 */ /* 0x000fe40000000000 */
[----:B------:R-:W-:Y:S01]  /*02e0*/  MOV R7, R16 ;  /* 0x0000001000077202 */ /* 0x000fe20000000f00 */
[----:B------:R2:W3:Y:S02]  /*02f0*/  LDC.64 R14, c[0x4][R3] ;  /* 0x01000000030e7b82 */ /* 0x0004e40000000a00 */
[----:B------:R2:W-:Y:S01]  /*0300*/  STL.64 [R1+0x10], R10 ;  /* 0x0000100a01007387 */ /* 0x0005e20000100a00 */
[----:B------:R-:W-:-:S06]  /*0310*/  DADD R12, R4, R10 ;  /* 0x00000000040c7229 */ /* 0x000fcc000000000a */
[----:B------:R-:W4:Y:S01]  /*0320*/  F2I.F64.TRUNC R9, R12 ;  /* 0x0000000c00097311 */ /* 0x000f22000030d100 */
[----:B-1----:R-:W-:Y:S02]  /*0330*/  IMAD.U32 R4, RZ, RZ, UR4 ;  /* 0x00000004ff047e24 */ /* 0x002fe4000f8e00ff */
[----:B------:R-:W-:Y:S01]  /*0340*/  IMAD.U32 R5, RZ, RZ, UR5 ;  /* 0x00000005ff057e24 */ /* 0x000fe2000f8e00ff */
[----:B0-----:R2:W-:Y:S04]  /*0350*/  STL [R1+0x8], R0 ;  /* 0x0000080001007387 */ /* 0x0015e80000100800 */
[----:B----4-:R2:W-:Y:S02]  /*0360*/  STL.64 [R1], R8 ;  /* 0x0000000801007387 */ /* 0x0105e40000100a00 */
[----:B------:R-:W-:-:S07]  /*0370*/  LEPC R20, `(.L_x_2) ;  /* 0x000000001014794e */ /* 0x000fce0000000000 */
[----:B--23--:R-:W-:Y:S05]  /*0380*/  CALL.ABS.NOINC R14 ;  /* 0x000000000e007343 */ /* 0x00cfea0003c00000 */
.L_x_2:
[----:B------:R-:W-:Y:S05]  /*0390*/  EXIT ;  /* 0x000000000000794d */ /* 0x000fea0003800000 */
        .type           $_Z16shiftOffsetTablePjS_ii$__internal_accurate_pow,@function
        .size           $_Z16shiftOffsetTablePjS_ii$__internal_accurate_pow,(.L_x_20 - $_Z16shiftOffsetTablePjS_ii$__internal_accurate_pow)
$_Z16shiftOffsetTablePjS_ii$__internal_accurate_pow:
[----:B------:R-:W0:Y:S01]  /*03a0*/  MUFU.RCP64H R25, 2 ;  /* 0x4000000000197908 */ /* 0x000e220000001800 */
[----:B------:R-:W-:Y:S01]  /*03b0*/  IMAD.MOV.U32 R10, RZ, RZ, 0x0 ;  /* 0x00000000ff0a7424 */ /* 0x000fe200078e00ff */
[----:B------:R-:W-:Y:S01]  /*03c0*/  MOV R12, 0x41ad3b5a ;  /* 0x41ad3b5a000c7802 */ /* 0x000fe20000000f00 */
[----:B------:R-:W-:Y:S01]  /*03d0*/  IMAD.MOV.U32 R11, RZ, RZ, 0x40000000 ;  /* 0x40000000ff0b7424 */ /* 0x000fe200078e00ff */
[----:B------:R-:W-:Y:S01]  /*03e0*/  UMOV UR4, 0x7d2cafe2 ;  /* 0x7d2cafe200047882 */ /* 0x000fe20000000000 */
[----:B------:R-:W-:Y:S01]  /*03f0*/  IMAD.MOV.U32 R24, RZ, RZ, RZ ;  /* 0x000000ffff187224 */ /* 0x000fe200078e00ff */
[----:B------:R-:W-:Y:S01]  /*0400*/  UMOV UR5, 0x3eb0f5ff ;  /* 0x3eb0f5ff00057882 */ /* 0x000fe20000000000 */
[----:B------:R-:W-:Y:S02]  /*0410*/  IMAD.MOV.U32 R13, RZ, RZ, 0x3ed0f5d2 ;  /* 0x3ed0f5d2ff0d7424 */ /* 0x000fe400078e00ff */
[----:B------:R-:W-:-:S05]  /*0420*/  IMAD.SHL.U32 R9, R7, 0x2, RZ ;  /* 0x0000000207097824 */ /* 0x000fca00078e00ff */
[----:B------:R-:W-:Y:S01]  /*0430*/  ISETP.GT.U32.AND P0, PT, R9, -0x2000001, PT ;  /* 0xfdffffff0900780c */ /* 0x000fe20003f04070 */
[----:B0-----:R-:W-:-:S08]  /*0440*/  DFMA R10, R24, -R10, 1 ;  /* 0x3ff00000180a742b */ /* 0x001fd0000000080a */
[----:B------:R-:W-:-:S08]  /*0450*/  DFMA R10, R10, R10, R10 ;  /* 0x0000000a0a0a722b */ /* 0x000fd0000000000a */
[----:B------:R-:W-:-:S08]  /*0460*/  DFMA R24, R24, R10, R24 ;  /* 0x0000000a1818722b */ /* 0x000fd00000000018 */
[----:B------:R-:W-:-:S08]  /*0470*/  DMUL R10, RZ, R24 ;  /* 0x00000018ff0a7228 */ /* 0x000fd00000000000 */
[----:B------:R-:W-:-:S08]  /*0480*/  DFMA R10, RZ, R24, R10 ;  /* 0x00000018ff0a722b */ /* 0x000fd0000000000a */
[CC--:B------:R-:W-:Y:S02]  /*0490*/  DMUL R20, R10.reuse, R10.reuse ;  /* 0x0000000a0a147228 */ /* 0x0c0fe40000000000 */
[----:B------:R-:W-:Y:S02]  /*04a0*/  DADD R14, RZ, -R10 ;  /* 0x00000000ff0e7229 */ /* 0x000fe4000000080a */
[----:B------:R-:W-:-:S04]  /*04b0*/  DMUL R28, R10, R10 ;  /* 0x0000000a0a1c7228 */ /* 0x000fc80000000000 */
[----:B------:R-:W-:Y:S01]  /*04c0*/  DFMA R12, R20, UR4, R12 ;  /* 0x00000004140c7c2b */ /* 0x000fe2000800000c */
[----:B------:R-:W-:Y:S01]  /*04d0*/  UMOV UR4, 0x75488a3f ;  /* 0x75488a3f00047882 */ /* 0x000fe20000000000 */
[----:B------:R-:W-:Y:S01]  /*04e0*/  UMOV UR5, 0x3ef3b20a ;  /* 0x3ef3b20a00057882 */ /* 0x000fe20000000000 */
[----:B------:R-:W-:-:S05]  /*04f0*/  DADD R14, R14, R14 ;  /* 0x000000000e0e7229 */ /* 0x000fca000000000e */
[----:B------:R-:W-:Y:S01]  /*0500*/  DFMA R12, R20, R12, UR4 ;  /* 0x00000004140c7e2b */ /* 0x000fe2000800000c */
[----:B------:R-:W-:Y:S01]  /*0510*/  UMOV UR4, 0xe4faecd5 ;  /* 0xe4faecd500047882 */ /* 0x000fe20000000000 */
[----:B------:R-:W-:Y:S01]  /*0520*/  UMOV UR5, 0x3f1745cd ;  /* 0x3f1745cd00057882 */ /* 0x000fe20000000000 */
[----:B------:R-:W-:-:S05]  /*0530*/  DFMA R14, RZ, -R10, R14 ;  /* 0x8000000aff0e722b */ /* 0x000fca000000000e */
[----:B------:R-:W-:Y:S01]  /*0540*/  DFMA R12, R20, R12, UR4 ;  /* 0x00000004140c7e2b */ /* 0x000fe2000800000c */
[----:B------:R-:W-:Y:S01]  /*0550*/  UMOV UR4, 0x258a578b ;  /* 0x258a578b00047882 */ /* 0x000fe20000000000 */
[----:B------:R-:W-:Y:S01]  /*0560*/  UMOV UR5, 0x3f3c71c7 ;  /* 0x3f3c71c700057882 */ /* 0x000fe20000000000 */
[----:B------:R-:W-:Y:S02]  /*0570*/  DMUL R14, R24, R14 ;  /* 0x0000000e180e7228 */ /* 0x000fe40000000000 */
[----:B------:R-:W-:-:S03]  /*0580*/  DFMA R24, R10, R10, -R28 ;  /* 0x0000000a0a18722b */ /* 0x000fc6000000081c */
[----:B------:R-:W-:Y:S01]  /*0590*/  DFMA R12, R20, R12, UR4 ;  /* 0x00000004140c7e2b */ /* 0x000fe2000800000c */
[----:B------:R-:W-:Y:S01]  /*05a0*/  UMOV UR4, 0x9242b910 ;  /* 0x9242b91000047882 */ /* 0x000fe20000000000 */
[----:B------:R-:W-:-:S06]  /*05b0*/  UMOV UR5, 0x3f624924 ;  /* 0x3f62492400057882 */ /* 0x000fcc0000000000 */
[----:B------:R-:W-:Y:S01]  /*05c0*/  DFMA R12, R20, R12, UR4 ;  /* 0x00000004140c7e2b */ /* 0x000fe2000800000c */
[----:B------:R-:W-:Y:S01]  /*05d0*/  UMOV UR4, 0x99999dfb ;  /* 0x99999dfb00047882 */ /* 0x000fe20000000000 */
[----:B------:R-:W-:-:S06]  /*05e0*/  UMOV UR5, 0x3f899999 ;  /* 0x3f89999900057882 */ /* 0x000fcc0000000000 */
[----:B------:R-:W-:Y:S01]  /*05f0*/  DFMA R18, R20, R12, UR4 ;  /* 0x0000000414127e2b */ /* 0x000fe2000800000c */
[----:B------:R-:W-:Y:S01]  /*0600*/  UMOV UR4, 0x55555555 ;  /* 0x5555555500047882 */ /* 0x000fe20000000000 */
[----:B------:R-:W-:-:S06]  /*0610*/  UMOV UR5, 0x3fb55555 ;  /* 0x3fb5555500057882 */ /* 0x000fcc0000000000 */
[----:B------:R-:W-:-:S08]  /*0620*/  DFMA R12, R20, R18, UR4 ;  /* 0x00000004140c7e2b */ /* 0x000fd00008000012 */
[----:B------:R-:W-:Y:S01]  /*0630*/  DADD R22, -R12, UR4 ;  /* 0x000000040c167e29 */ /* 0x000fe20008000100 */
[----:B------:R-:W-:Y:S01]  /*0640*/  UMOV UR4, 0xb9e7b0 ;  /* 0x00b9e7b000047882 */ /* 0x000fe20000000000 */
[----:B------:R-:W-:-:S06]  /*0650*/  UMOV UR5, 0x3c46a4cb ;  /* 0x3c46a4cb00057882 */ /* 0x000fcc0000000000 */
[----:B------:R-:W-:Y:S02]  /*0660*/  DFMA R20, R20, R18, R22 ;  /* 0x000000121414722b */ /* 0x000fe40000000016 */
[----:B------:R-:W-:Y:S01]  /*0670*/  DMUL R18, R10, R28 ;  /* 0x0000001c0a127228 */ /* 0x000fe20000000000 */
[----:B------:R-:W-:Y:S02]  /*0680*/  VIADD R23, R15, 0x100000 ;  /* 0x001000000f177836 */ /* 0x000fe40000000000 */
[----:B------:R-:W-:-:S03]  /*0690*/  IMAD.MOV.U32 R22, RZ, RZ, R14 ;  /* 0x000000ffff167224 */ /* 0x000fc600078e000e */
[----:B------:R-:W-:Y:S01]  /*06a0*/  DADD R20, R20, -UR4 ;  /* 0x8000000414147e29 */ /* 0x000fe20008000000 */
[----:B------:R-:W-:Y:S01]  /*06b0*/  UMOV UR4, 0x0 ;  /* 0x0000000000047882 */ /* 0x000fe20000000000 */
[C---:B------:R-:W-:Y:S01]  /*06c0*/  DFMA R26, R10.reuse, R28, -R18 ;  /* 0x0000001c0a1a722b */ /* 0x040fe20000000812 */
[----:B------:R-:W-:Y:S01]  /*06d0*/  UMOV UR5, 0x3ff00000 ;  /* 0x3ff0000000057882 */ /* 0x000fe20000000000 */
[----:B------:R-:W-:-:S04]  /*06e0*/  DFMA R22, R10, R22, R24 ;  /* 0x000000160a16722b */ /* 0x000fc80000000018 */
[----:B------:R-:W-:Y:S02]  /*06f0*/  DADD R24, R12, R20 ;  /* 0x000000000c187229 */ /* 0x000fe40000000014 */
[----:B------:R-:W-:-:S06]  /*0700*/  DFMA R26, R14, R28, R26 ;  /* 0x0000001c0e1a722b */ /* 0x000fcc000000001a */
[----:B------:R-:W-:Y:S02]  /*0710*/  DMUL R28, R24, R18 ;  /* 0x00000012181c7228 */ /* 0x000fe40000000000 */
[----:B------:R-:W-:Y:S02]  /*0720*/  DFMA R22, R10, R22, R26 ;  /* 0x000000160a16722b */ /* 0x000fe4000000001a */
[----:B------:R-:W-:-:S04]  /*0730*/  DADD R26, R12, -R24 ;  /* 0x000000000c1a7229 */ /* 0x000fc80000000818 */
[----:B------:R-:W-:-:S04]  /*0740*/  DFMA R12, R24, R18, -R28 ;  /* 0x00000012180c722b */ /* 0x000fc8000000081c */
[----:B------:R-:W-:-:S04]  /*0750*/  DADD R26, R20, R26 ;  /* 0x00000000141a7229 */ /* 0x000fc8000000001a */
[----:B------:R-:W-:-:S08]  /*0760*/  DFMA R12, R24, R22, R12 ;  /* 0x00000016180c722b */ /* 0x000fd0000000000c */
[----:B------:R-:W-:-:S08]  /*0770*/  DFMA R26, R26, R18, R12 ;  /* 0x000000121a1a722b */ /* 0x000fd0000000000c */
[----:B------:R-:W-:-:S08]  /*0780*/  DADD R18, R28, R26 ;  /* 0x000000001c127229 */ /* 0x000fd0000000001a */
[--C-:B------:R-:W-:Y:S02]  /*0790*/  DADD R12, R10, R18.reuse ;  /* 0x000000000a0c7229 */ /* 0x100fe40000000012 */
[----:B------:R-:W-:-:S06]  /*07a0*/  DADD R28, R28, -R18 ;  /* 0x000000001c1c7229 */ /* 0x000fcc0000000812 */
[----:B------:R-:W-:Y:S02]  /*07b0*/  DADD R10, R10, -R12 ;  /* 0x000000000a0a7229 */ /* 0x000fe4000000080c */
[----:B------:R-:W-:-:S06]  /*07c0*/  DADD R28, R26, R28 ;  /* 0x000000001a1c7229 */ /* 0x000fcc000000001c */
[----:B------:R-:W-:-:S08]  /*07d0*/  DADD R10, R18, R10 ;  /* 0x00000000120a7229 */ /* 0x000fd0000000000a */
[----:B------:R-:W-:-:S08]  /*07e0*/  DADD R10, R28, R10 ;  /* 0x000000001c0a7229 */ /* 0x000fd0000000000a */
[----:B------:R-:W-:Y:S01]  /*07f0*/  DADD R20, R14, R10 ;  /* 0x000000000e147229 */ /* 0x000fe2000000000a */
[----:B------:R-:W-:Y:S01]  /*0800*/  MOV R14, 0xfefa39ef ;  /* 0xfefa39ef000e7802 */ /* 0x000fe20000000f00 */
[----:B------:R-:W-:Y:S02]  /*0810*/  IMAD.MOV.U32 R15, RZ, RZ, 0x3fe62e42 ;  /* 0x3fe62e42ff0f7424 */ /* 0x000fe400078e00ff */
[----:B------:R-:W-:Y:S02]  /*0820*/  IMAD.MOV.U32 R10, RZ, RZ, -0x105c611 ;  /* 0xfefa39efff0a7424 */ /* 0x000fe400078e00ff */
[----:B------:R-:W-:Y:S02]  /*0830*/  IMAD.MOV.U32 R11, RZ, RZ, 0x3fe62e42 ;  /* 0x3fe62e42ff0b7424 */ /* 0x000fe400078e00ff */
[----:B------:R-:W-:-:S08]  /*0840*/  DADD R18, R12, R20 ;  /* 0x000000000c127229 */ /* 0x000fd00000000014 */
[--C-:B------:R-:W-:Y:S02]  /*0850*/  DFMA R14, R14, UR4, R18.reuse ;  /* 0x000000040e0e7c2b */ /* 0x100fe40008000012 */
[----:B------:R-:W-:-:S06]  /*0860*/  DADD R12, R12, -R18 ;  /* 0x000000000c0c7229 */ /* 0x000fcc0000000812 */
[----:B------:R-:W-:Y:S02]  /*0870*/  DFMA R22, -R10, 1, R14 ;  /* 0x3ff000000a16782b */ /* 0x000fe4000000010e */
[----:B------:R-:W-:Y:S01]  /*0880*/  DADD R12, R20, R12 ;  /* 0x00000000140c7229 */ /* 0x000fe2000000000c */
[----:B------:R-:W-:Y:S01]  /*0890*/  MOV R20, 0x3b39803f ;  /* 0x3b39803f00147802 */ /* 0x000fe20000000f00 */
[----:B------:R-:W-:-:S04]  /*08a0*/  IMAD.MOV.U32 R21, RZ, RZ, 0x3c7abc9e ;  /* 0x3c7abc9eff157424 */ /* 0x000fc800078e00ff */
[----:B------:R-:W-:Y:S01]  /*08b0*/  DADD R22, -R18, R22 ;  /* 0x0000000012167229 */ /* 0x000fe20000000116 */
[----:B------:R-:W-:Y:S01]  /*08c0*/  LOP3.LUT R19, R7, 0xff0fffff, RZ, 0xc0, !PT ;  /* 0xff0fffff07137812 */ /* 0x000fe200078ec0ff */
[----:B------:R-:W-:-:S03]  /*08d0*/  IMAD.MOV.U32 R18, RZ, RZ, R6 ;  /* 0x000000ffff127224 */ /* 0x000fc600078e0006 */
[----:B------:R-:W-:-:S03]  /*08e0*/  SEL R19, R19, R7, P0 ;  /* 0x0000000713137207 */ /* 0x000fc60000000000 */
[----:B------:R-:W-:-:S08]  /*08f0*/  DADD R12, R12, -R22 ;  /* 0x000000000c0c7229 */ /* 0x000fd00000000816 */
[----:B------:R-:W-:Y:S01]  /*0900*/  DFMA R20, R20, UR4, R12 ;  /* 0x0000000414147c2b */ /* 0x000fe2000800000c */
[----:B------:R-:W-:Y:S01]  /*0910*/  UMOV UR4, 0x3b39803f ;  /* 0x3b39803f00047882 */ /* 0x000fe20000000000 */
[----:B------:R-:W-:-:S06]  /*0920*/  UMOV UR5, 0x3c7abc9e ;  /* 0x3c7abc9e00057882 */ /* 0x000fcc0000000000 */
[----:B------:R-:W-:-:S08]  /*0930*/  DADD R12, R14, R20 ;  /* 0x000000000e0c7229 */ /* 0x000fd00000000014 */
[----:B------:R-:W-:Y:S02]  /*0940*/  DADD R14, R14, -R12 ;  /* 0x000000000e0e7229 */ /* 0x000fe4000000080c */
[----:B------:R-:W-:-:S06]  /*0950*/  DMUL R6, R12, R18 ;  /* 0x000000120c067228 */ /* 0x000fcc0000000000 */
[----:B------:R-:W-:Y:S02]  /*0960*/  DADD R14, R20, R14 ;  /* 0x00000000140e7229 */ /* 0x000fe4000000000e */
[----:B------:R-:W-:-:S08]  /*0970*/  DFMA R12, R12, R18, -R6 ;  /* 0x000000120c0c722b */ /* 0x000fd00000000806 */
[----:B------:R-:W-:Y:S01]  /*0980*/  DFMA R18, R14, R18, R12 ;  /* 0x000000120e12722b */ /* 0x000fe2000000000c */
[----:B------:R-:W-:Y:S01]  /*0990*/  MOV R14, 0x652b82fe ;  /* 0x652b82fe000e7802 */ /* 0x000fe20000000f00 */
[----:B------:R-:W-:-:S06]  /*09a0*/  IMAD.MOV.U32 R15, RZ, RZ, 0x3ff71547 ;  /* 0x3ff71547ff0f7424 */ /* 0x000fcc00078e00ff */
[----:B------:R-:W-:-:S08]  /*09b0*/  DADD R12, R6, R18 ;  /* 0x00000000060c7229 */ /* 0x000fd00000000012 */
[----:B------:R-:W-:Y:S02]  /*09c0*/  DFMA R14, R12, R14, 6.75539944105574400000e+15 ;  /* 0x433800000c0e742b */ /* 0x000fe4000000000e */
[----:B------:R-:W-:Y:S01]  /*09d0*/  FSETP.GEU.AND P0, PT, |R13|, 4.1917929649353027344, PT ;  /* 0x4086232b0d00780b */ /* 0x000fe20003f0e200 */
[----:B------:R-:W-:-:S05]  /*09e0*/  DADD R6, R6, -R12 ;  /* 0x0000000006067229 */ /* 0x000fca000000080c */
[----:B------:R-:W-:-:S03]  /*09f0*/  DADD R20, R14, -6.75539944105574400000e+15 ;  /* 0xc33800000e147429 */ /* 0x000fc60000000000 */
[----:B------:R-:W-:-:S05]  /*0a00*/  DADD R18, R18, R6 ;  /* 0x0000000012127229 */ /* 0x000fca0000000006 */
[----:B------:R-:W-:-:S08]  /*0a10*/  DFMA R10, R20, -R10, R12 ;  /* 0x8000000a140a722b */ /* 0x000fd0000000000c */
[----:B------:R-:W-:Y:S01]  /*0a20*/  DFMA R10, R20, -UR4, R10 ;  /* 0x80000004140a7c2b */ /* 0x000fe2000800000a */
[----:B------:R-:W-:Y:S01]  /*0a30*/  UMOV UR4, 0x69ce2bdf ;  /* 0x69ce2bdf00047882 */ /* 0x000fe20000000000 */
[----:B------:R-:W-:Y:S01]  /*0a40*/  IMAD.MOV.U32 R20, RZ, RZ, -0x35dec16 ;  /* 0xfca213eaff147424 */ /* 0x000fe200078e00ff */
[----:B------:R-:W-:Y:S01]  /*0a50*/  MOV R21, 0x3e928af3 ;  /* 0x3e928af300157802 */ /* 0x000fe20000000f00 */
[----:B------:R-:W-:-:S05]  /*0a60*/  UMOV UR5, 0x3e5ade15 ;  /* 0x3e5ade1500057882 */ /* 0x000fca0000000000 */
[----:B------:R-:W-:Y:S01]  /*0a70*/  DFMA R20, R10, UR4, R20 ;  /* 0x000000040a147c2b */ /* 0x000fe20008000014 */
        /* <DEDUP_REMOVED lines=24> */
[----:B------:R-:W-:-:S08]  /*0c00*/  DFMA R20, R10, R20, 1 ;  /* 0x3ff000000a14742b */ /* 0x000fd00000000014 */
[----:B------:R-:W-:-:S10]  /*0c10*/  DFMA R10, R10, R20, 1 ;  /* 0x3ff000000a0a742b */ /* 0x000fd40000000014 */
[----:B------:R-:W-:Y:S02]  /*0c20*/  IMAD R7, R14, 0x100000, R11 ;  /* 0x001000000e077824 */ /* 0x000fe400078e020b */
[----:B------:R-:W-:Y:S01]  /*0c30*/  IMAD.MOV.U32 R6, RZ, RZ, R10 ;  /* 0x000000ffff067224 */ /* 0x000fe200078e000a */
[----:B------:R-:W-:Y:S06]  /*0c40*/  @!P0 BRA `(.L_x_3) ;  /* 0x0000000000348947 */ /* 0x000fec0003800000 */
[----:B------:R-:W-:Y:S01]  /*0c50*/  FSETP.GEU.AND P1, PT, |R13|, 4.2275390625, PT ;  /* 0x408748000d00780b */ /* 0x000fe20003f2e200 */
[C---:B------:R-:W-:Y:S02]  /*0c60*/  DADD R6, R12.reuse, +INF ;  /* 0x7ff000000c067429 */ /* 0x040fe40000000000 */
[----:B------:R-:W-:-:S08]  /*0c70*/  DSETP.GEU.AND P0, PT, R12, RZ, PT ;  /* 0x000000ff0c00722a */ /* 0x000fd00003f0e000 */
[----:B------:R-:W-:Y:S02]  /*0c80*/  FSEL R6, R6, RZ, P0 ;  /* 0x000000ff06067208 */ /* 0x000fe40000000000 */
[----:B------:R-:W-:Y:S01]  /*0c90*/  FSEL R7, R7, RZ, P0 ;  /* 0x000000ff07077208 */ /* 0x000fe20000000000 */
[----:B------:R-:W-:Y:S06]  /*0ca0*/  @P1 BRA `(.L_x_3) ;  /* 0x00000000001c1947 */ /* 0x000fec0003800000 */
[----:B------:R-:W-:-:S04]  /*0cb0*/  LEA.HI R6, R14, R14, RZ, 0x1 ;  /* 0x0000000e0e067211 */ /* 0x000fc800078f08ff */
[----:B------:R-:W-:-:S04]  /*0cc0*/  SHF.R.S32.HI R7, RZ, 0x1, R6 ;  /* 0x00000001ff077819 */ /* 0x000fc80000011406 */
[----:B------:R-:W-:Y:S01]  /*0cd0*/  IADD3 R6, PT, PT, R14, -R7, RZ ;  /* 0x800000070e067210 */ /* 0x000fe20007ffe0ff */
[----:B------:R-:W-:-:S03]  /*0ce0*/  IMAD R11, R7, 0x100000, R11 ;  /* 0x00100000070b7824 */ /* 0x000fc600078e020b */
[----:B------:R-:W-:Y:S01]  /*0cf0*/  LEA R7, R6, 0x3ff00000, 0x14 ;  /* 0x3ff0000006077811 */ /* 0x000fe200078ea0ff */
[----:B------:R-:W-:-:S06]  /*0d00*/  IMAD.MOV.U32 R6, RZ, RZ, RZ ;  /* 0x000000ffff067224 */ /* 0x000fcc00078e00ff */
[----:B------:R-:W-:-:S11]  /*0d10*/  DMUL R6, R10, R6 ;  /* 0x000000060a067228 */ /* 0x000fd60000000000 */
.L_x_3:
[----:B------:R-:W-:Y:S02]  /*0d20*/  DFMA R18, R18, R6, R6 ;  /* 0x000000061212722b */ /* 0x000fe40000000006 */
[----:B------:R-:W-:-:S08]  /*0d30*/  DSETP.NEU.AND P0, PT, |R6|, +INF , PT ;  /* 0x7ff000000600742a */ /* 0x000fd00003f0d200 */
[----:B------:R-:W-:Y:S02]  /*0d40*/  FSEL R10, R6, R18, !P0 ;  /* 0x00000012060a7208 */ /* 0x000fe40004000000 */
[----:B------:R-:W-:Y:S01]  /*0d50*/  FSEL R18, R7, R19, !P0 ;  /* 0x0000001307127208 */ /* 0x000fe20004000000 */
[----:B------:R-:W-:Y:S01]  /*0d60*/  IMAD.MOV.U32 R7, RZ, RZ, 0x0 ;  /* 0x00000000ff077424 */ /* 0x000fe200078e00ff */
[----:B------:R-:W-:-:S04]  /*0d70*/  MOV R6, R0 ;  /* 0x0000000000067202 */ /* 0x000fc80000000f00 */
[----:B------:R-:W-:Y:S05]  /*0d80*/  RET.REL.NODEC R6 `(_Z16shiftOffsetTablePjS_ii) ;  /* 0xfffffff0069c7950 */ /* 0x000fea0003c3ffff */
.L_x_4:
[----:B------:R-:W-:-:S00]  /*0d90*/  BRA `(.L_x_4) ;  /* 0xfffffffc00fc7947 */ /* 0x000fc0000383ffff */
[----:B------:R-:W-:-:S00]  /*0da0*/  NOP ;  /* 0x0000000000007918 */ /* 0x000fc00000000000 */
        /* <DEDUP_REMOVED lines=13> */
.L_x_20:


//--------------------- .text._Z14sumOffsetTablePjS_ --------------------------
	.section	.text._Z14sumOffsetTablePjS_,"ax",@progbits
	.align	128
        .global         _Z14sumOffsetTablePjS_
        .type           _Z14sumOffsetTablePjS_,@function
        .size           _Z14sumOffsetTablePjS_,(.L_x_22 - _Z14sumOffsetTablePjS_)
        .other          _Z14sumOffsetTablePjS_,@"STO_CUDA_ENTRY STV_DEFAULT"
_Z14sumOffsetTablePjS_:
.text._Z14sumOffsetTablePjS_:
[----:B------:R-:W0:Y:S01]  /*0000*/  LDC R1, c[0x0][0x37c] ;  /* 0x0000df00ff017b82 */ /* 0x000e220000000800 */
[----:B------:R-:W1:Y:S07]  /*0010*/  S2R R2, SR_CTAID.X ;  /* 0x0000000000027919 */ /* 0x000e6e0000002500 */
[----:B------:R-:W2:Y:S01]  /*0020*/  LDC.64 R26, c[0x0][0x380] ;  /* 0x0000e000ff1a7b82 */ /* 0x000ea20000000a00 */
[----:B------:R-:W3:Y:S01]  /*0030*/  LDCU.64 UR36, c[0x0][0x358] ;  /* 0x00006b00ff2477ac */ /* 0x000ee20008000a00 */
[----:B0-----:R-:W-:-:S06]  /*0040*/  VIADD R1, R1, 0xffffffe0 ;  /* 0xffffffe001017836 */ /* 0x001fcc0000000000 */
[----:B------:R-:W0:Y:S01]  /*0050*/  LDC.64 R28, c[0x0][0x388] ;  /* 0x0000e200ff1c7b82 */ /* 0x000e220000000a00 */
[----:B------:R-:W4:Y:S01]  /*0060*/  S2R R17, SR_CTAID.Z ;  /* 0x0000000000117919 */ /* 0x000f220000002700 */
[----:B------:R-:W4:Y:S01]  /*0070*/  S2R R16, SR_CTAID.Y ;  /* 0x0000000000107919 */ /* 0x000f220000002600 */
[----:B------:R-:W5:Y:S01]  /*0080*/  LDCU UR4, c[0x0][0x2f8] ;  /* 0x00005f00ff0477ac */ /* 0x000f620008000800 */
[----:B------:R-:W-:Y:S01]  /*0090*/  HFMA2 R23, -RZ, RZ, 0, 0 ;  /* 0x00000000ff177431 */ /* 0x000fe200000001ff */
[----:B------:R-:W-:Y:S01]  /*00a0*/  MOV R8, 0x0 ;  /* 0x0000000000087802 */ /* 0x000fe20000000f00 */
[----:B------:R-:W4:Y:S01]  /*00b0*/  LDCU UR5, c[0x0][0x2fc] ;  /* 0x00005f80ff0577ac */ /* 0x000f220008000800 */
[----:B------:R-:W4:Y:S01]  /*00c0*/  LDCU.64 UR6, c[0x4][0x18] ;  /* 0x01000300ff0677ac */ /* 0x000f220008000a00 */
[C---:B-1----:R-:W-:Y:S02]  /*00d0*/  IMAD R3, R2.reuse, 0xa, RZ ;  /* 0x0000000a02037824 */ /* 0x042fe400078e02ff */
[----:B--2---:R-:W-:-:S04]  /*00e0*/  IMAD.WIDE.U32 R26, R2, 0x4, R26 ;  /* 0x00000004021a7825 */ /* 0x004fc800078e001a */
[----:B0-----:R-:W-:Y:S01]  /*00f0*/  IMAD.WIDE.U32 R28, R3, 0x4, R28 ;  /* 0x00000004031c7825 */ /* 0x001fe200078e001c */
[----:B---3--:R-:W2:Y:S04]  /*0100*/  LDG.E R0, desc[UR36][R26.64] ;  /* 0x000000241a007981 */ /* 0x008ea8000c1e1900 */
[----:B------:R-:W3:Y:S01]  /*0110*/  LDG.E R22, desc[UR36][R28.64] ;  /* 0x000000241c167981 */ /* 0x000ee2000c1e1900 */
[----:B------:R-:W-:Y:S01]  /*0120*/  IMAD.MOV.U32 R3, RZ, RZ, R2 ;  /* 0x000000ffff037224 */ /* 0x000fe200078e0002 */
[----:B------:R-:W0:Y:S01]  /*0130*/  LDC.64 R8, c[0x4][R8] ;  /* 0x0100000008087b82 */ /* 0x000e220000000a00 */
[----:B-----5:R-:W-:Y:S01]  /*0140*/  IADD3 R24, P0, PT, R1, UR4, RZ ;  /* 0x0000000401187c10 */ /* 0x020fe2000ff1e0ff */
[----:B----4-:R1:W-:Y:S01]  /*0150*/  STL.64 [R1+0x10], R16 ;  /* 0x0000101001007387 */ /* 0x0103e20000100a00 */
[----:B------:R-:W-:Y:S01]  /*0160*/  MOV R4, UR6 ;  /* 0x0000000600047c02 */ /* 0x000fe20008000f00 */
[----:B------:R-:W-:Y:S01]  /*0170*/  IMAD.U32 R5, RZ, RZ, UR7 ;  /* 0x00000007ff057e24 */ /* 0x000fe2000f8e00ff */
[----:B------:R-:W-:Y:S01]  /*0180*/  MOV R6, R24 ;  /* 0x0000001800067202 */ /* 0x000fe20000000f00 */
[----:B------:R1:W-:Y:S01]  /*0190*/  STL.64 [R1+0x8], R2 ;  /* 0x0000080201007387 */ /* 0x0003e20000100a00 */
[----:B------:R-:W-:-:S04]  /*01a0*/  IMAD.X R18, RZ, RZ, UR5, P0 ;  /* 0x00000005ff127e24 */ /* 0x000fc800080e06ff */
[----:B------:R-:W-:Y:S01]  /*01b0*/  IMAD.MOV.U32 R7, RZ, RZ, R18 ;  /* 0x000000ffff077224 */ /* 0x000fe200078e0012 */
[----:B--2---:R1:W-:Y:S04]  /*01c0*/  STL [R1+0x18], R0 ;  /* 0x0000180001007387 */ /* 0x0043e80000100800 */
[----:B0--3--:R1:W-:Y:S02]  /*01d0*/  STL.64 [R1], R22 ;  /* 0x0000001601007387 */ /* 0x0093e40000100a00 */
[----:B------:R-:W-:-:S07]  /*01e0*/  LEPC R20, `(.L_x_5) ;  /* 0x000000001014794e */ /* 0x000fce0000000000 */
[----:B-1----:R-:W-:Y:S05]  /*01f0*/  CALL.ABS.NOINC R8 ;  /* 0x0000000008007343 */ /* 0x002fea0003c00000 */
.L_x_5:
[----:B------:R-:W2:Y:S04]  /*0200*/  LDG.E R29, desc[UR36][R28.64+0x4] ;  /* 0x000004241c1d7981 */ /* 0x000ea8000c1e1900 */
[----:B------:R-:W3:Y:S01]  /*0210*/  LDG.E R0, desc[UR36][R26.64] ;  /* 0x000000241a007981 */ /* 0x000ee2000c1e1900 */
[----:B------:R-:W-:Y:S01]  /*0220*/  HFMA2 R23, -RZ, RZ, 0, 5.9604644775390625e-08 ;  /* 0x00000001ff177431 */ /* 0x000fe200000001ff */
[----:B------:R-:W-:Y:S01]  /*0230*/  MOV R3, R2 ;  /* 0x0000000200037202 */ /* 0x000fe20000000f00 */
[----:B------:R-:W0:Y:S01]  /*0240*/  LDCU.64 UR4, c[0x4][0x18] ;  /* 0x01000300ff0477ac */ /* 0x000e220008000a00 */
[----:B------:R-:W-:Y:S01]  /*0250*/  MOV R19, 0x0 ;  /* 0x0000000000137802 */ /* 0x000fe20000000f00 */
[----:B------:R1:W-:Y:S01]  /*0260*/  STL.64 [R1+0x10], R16 ;  /* 0x0000101001007387 */ /* 0x0003e20000100a00 */
[----:B------:R-:W-:Y:S01]  /*0270*/  IMAD.MOV.U32 R6, RZ, RZ, R24 ;  /* 0x000000ffff067224 */ /* 0x000fe200078e0018 */
[----:B------:R-:W-:Y:S01]  /*0280*/  MOV R7, R18 ;  /* 0x0000001200077202 */ /* 0x000fe20000000f00 */
[----:B------:R1:W4:Y:S01]  /*0290*/  LDC.64 R8, c[0x4][R19] ;  /* 0x0100000013087b82 */ /* 0x0003220000000a00 */
[----:B------:R1:W-:Y:S01]  /*02a0*/  STL.64 [R1+0x8], R2 ;  /* 0x0000080201007387 */ /* 0x0003e20000100a00 */
[----:B0-----:R-:W-:Y:S01]  /*02b0*/  IMAD.U32 R4, RZ, RZ, UR4 ;  /* 0x00000004ff047e24 */ /* 0x001fe2000f8e00ff */
[----:B------:R-:W-:Y:S01]  /*02c0*/  MOV R5, UR5 ;  /* 0x0000000500057c02 */ /* 0x000fe20008000f00 */
[----:B--2---:R-:W-:Y:S01]  /*02d0*/  IMAD.IADD R22, R22, 0x1, R29 ;  /* 0x0000000116167824 */ /* 0x004fe200078e021d */
[----:B---3--:R1:W-:Y:S04]  /*02e0*/  STL [R1+0x18], R0 ;  /* 0x0000180001007387 */ /* 0x0083e80000100800 */
[----:B----4-:R1:W-:Y:S02]  /*02f0*/  STL.64 [R1], R22 ;  /* 0x0000001601007387 */ /* 0x0103e40000100a00 */
[----:B------:R-:W-:-:S07]  /*0300*/  LEPC R20, `(.L_x_6) ;  /* 0x000000001014794e */ /* 0x000fce0000000000 */
[----:B-1----:R-:W-:Y:S05]  /*0310*/  CALL.ABS.NOINC R8 ;  /* 0x0000000008007343 */ /* 0x002fea0003c00000 */
.L_x_6:
[----:B------:R-:W0:Y:S01]  /*0320*/  LDC.64 R28, c[0x0][0x388] ;  /* 0x0000e200ff1c7b82 */ /* 0x000e220000000a00 */
[----:B------:R-:W-:Y:S01]  /*0330*/  IMAD R3, R2, 0xa, RZ ;  /* 0x0000000a02037824 */ /* 0x000fe200078e02ff */
[----:B------:R-:W2:Y:S01]  /*0340*/  LDG.E R0, desc[UR36][R26.64] ;  /* 0x000000241a007981 */ /* 0x000ea2000c1e1900 */
[----:B------:R-:W-:Y:S01]  /*0350*/  HFMA2 R23, -RZ, RZ, 0, 1.1920928955078125e-07 ;  /* 0x00000002ff177431 */ /* 0x000fe200000001ff */
[----:B------:R-:W1:Y:S01]  /*0360*/  LDCU.64 UR4, c[0x4][0x18] ;  /* 0x01000300ff0477ac */ /* 0x000e620008000a00 */
[----:B------:R-:W-:-:S04]  /*0370*/  VIADD R3, R3, 0x2 ;  /* 0x0000000203037836 */ /* 0x000fc80000000000 */
[----:B0-----:R-:W-:-:S05]  /*0380*/  IMAD.WIDE.U32 R28, R3, 0x4, R28 ;  /* 0x00000004031c7825 */ /* 0x001fca00078e001c */
[----:B------:R-:W3:Y:S01]  /*0390*/  LDG.E R5, desc[UR36][R28.64] ;  /* 0x000000241c057981 */ /* 0x000ee2000c1e1900 */
[----:B------:R-:W-:Y:S01]  /*03a0*/  MOV R3, R2 ;  /* 0x0000000200037202 */ /* 0x000fe20000000f00 */
[----:B------:R0:W4:Y:S02]  /*03b0*/  LDC.64 R8, c[0x4][R19] ;  /* 0x0100000013087b82 */ /* 0x0001240000000a00 */
[----:B------:R0:W-:Y:S04]  /*03c0*/  STL.64 [R1+0x10], R16 ;  /* 0x0000101001007387 */ /* 0x0001e80000100a00 */
[----:B------:R0:W-:Y:S01]  /*03d0*/  STL.64 [R1+0x8], R2 ;  /* 0x0000080201007387 */ /* 0x0001e20000100a00 */
[----:B-1----:R-:W-:Y:S01]  /*03e0*/  IMAD.U32 R4, RZ, RZ, UR4 ;  /* 0x00000004ff047e24 */ /* 0x002fe2000f8e00ff */
[----:B------:R-:W-:Y:S01]  /*03f0*/  MOV R7, R18 ;  /* 0x0000001200077202 */ /* 0x000fe20000000f00 */
[----:B------:R-:W-:Y:S01]  /*0400*/  IMAD.MOV.U32 R6, RZ, RZ, R24 ;  /* 0x000000ffff067224 */ /* 0x000fe200078e0018 */
[----:B--2---:R0:W-:Y:S01]  /*0410*/  STL [R1+0x18], R0 ;  /* 0x0000180001007387 */ /* 0x0041e20000100800 */
[----:B---3--:R-:W-:-:S05]  /*0420*/  IMAD.IADD R22, R22, 0x1, R5 ;  /* 0x0000000116167824 */ /* 0x008fca00078e0205 */
[----:B------:R0:W-:Y:S01]  /*0430*/  STL.64 [R1], R22 ;  /* 0x0000001601007387 */ /* 0x0001e20000100a00 */
[----:B----4-:R-:W-:-:S07]  /*0440*/  MOV R5, UR5 ;  /* 0x0000000500057c02 */ /* 0x010fce0008000f00 */
[----:B------:R-:W-:-:S07]  /*0450*/  LEPC R20, `(.L_x_7) ;  /* 0x000000001014794e */ /* 0x000fce0000000000 */
[----:B0-----:R-:W-:Y:S05]  /*0460*/  CALL.ABS.NOINC R8 ;  /* 0x0000000008007343 */ /* 0x001fea0003c00000 */
.L_x_7:
[----:B------:R-:W2:Y:S04]  /*0470*/  LDG.E R29, desc[UR36][R28.64+0x4] ;  /* 0x000004241c1d7981 */ /* 0x000ea8000c1e1900 */
[----:B------:R-:W3:Y:S01]  /*0480*/  LDG.E R0, desc[UR36][R26.64] ;  /* 0x000000241a007981 */ /* 0x000ee2000c1e1900 */
[----:B------:R-:W-:Y:S01]  /*0490*/  IMAD.MOV.U32 R3, RZ, RZ, R2 ;  /* 0x000000ffff037224 */ /* 0x000fe200078e0002 */
[----:B------:R0:W1:Y:S01]  /*04a0*/  LDC.64 R8, c[0x4][R19] ;  /* 0x0100000013087b82 */ /* 0x0000620000000a00 */
[----:B------:R-:W-:Y:S01]  /*04b0*/  IMAD.MOV.U32 R23, RZ, RZ, 0x3 ;  /* 0x00000003ff177424 */ /* 0x000fe200078e00ff */
[----:B------:R0:W-:Y:S01]  /*04c0*/  STL.64 [R1+0x10], R16 ;  /* 0x0000101001007387 */ /* 0x0001e20000100a00 */
[----:B------:R-:W4:Y:S01]  /*04d0*/  LDCU.64 UR4, c[0x4][0x18] ;  /* 0x01000300ff0477ac */ /* 0x000f220008000a00 */
[----:B------:R-:W-:Y:S01]  /*04e0*/  MOV R6, R24 ;  /* 0x0000001800067202 */ /* 0x000fe20000000f00 */
[----:B------:R-:W-:Y:S01]  /*04f0*/  IMAD.MOV.U32 R7, RZ, RZ, R18 ;  /* 0x000000ffff077224 */ /* 0x000fe200078e0012 */
[----:B------:R0:W-:Y:S01]  /*0500*/  STL.64 [R1+0x8], R2 ;  /* 0x0000080201007387 */ /* 0x0001e20000100a00 */
[----:B----4-:R-:W-:Y:S01]  /*0510*/  MOV R4, UR4 ;  /* 0x0000000400047c02 */ /* 0x010fe20008000f00 */
[----:B------:R-:W-:Y:S01]  /*0520*/  IMAD.U32 R5, RZ, RZ, UR5 ;  /* 0x00000005ff057e24 */ /* 0x000fe2000f8e00ff */
[----:B--2---:R-:W-:Y:S01]  /*0530*/  IADD3 R22, PT, PT, R22, R29, RZ ;  /* 0x0000001d16167210 */ /* 0x004fe20007ffe0ff */
[----:B---3--:R0:W-:Y:S04]  /*0540*/  STL [R1+0x18], R0 ;  /* 0x0000180001007387 */ /* 0x0081e80000100800 */
[----:B-1----:R0:W-:Y:S02]  /*0550*/  STL.64 [R1], R22 ;  /* 0x0000001601007387 */ /* 0x0021e40000100a00 */
[----:B------:R-:W-:-:S07]  /*0560*/  LEPC R20, `(.L_x_8) ;  /* 0x000000001014794e */ /* 0x000fce0000000000 */
[----:B0-----:R-:W-:Y:S05]  /*0570*/  CALL.ABS.NOINC R8 ;  /* 0x0000000008007343 */ /* 0x001fea0003c00000 */
.L_x_8:
[----:B------:R-:W0:Y:S01]  /*0580*/  LDC.64 R28, c[0x0][0x388] ;  /* 0x0000e200ff1c7b82 */ /* 0x000e220000000a00 */
[----:B------:R-:W-:Y:S01]  /*0590*/  IMAD R3, R2, 0xa, RZ ;  /* 0x0000000a02037824 */ /* 0x000fe200078e02ff */
[----:B------:R-:W2:Y:S01]  /*05a0*/  LDG.E R0, desc[UR36][R26.64] ;  /* 0x000000241a007981 */ /* 0x000ea2000c1e1900 */
[----:B------:R-:W-:Y:S01]  /*05b0*/  IMAD.MOV.U32 R23, RZ, RZ, 0x4 ;  /* 0x00000004ff177424 */ /* 0x000fe200078e00ff */
[----:B------:R-:W1:Y:S02]  /*05c0*/  LDCU.64 UR4, c[0x4][0x18] ;  /* 0x01000300ff0477ac */ /* 0x000e640008000a00 */
[----:B------:R-:W-:-:S05]  /*05d0*/  IADD3 R3, PT, PT, R3, 0x4, RZ ;  /* 0x0000000403037810 */ /* 0x000fca0007ffe0ff */
[----:B0-----:R-:W-:-:S05]  /*05e0*/  IMAD.WIDE.U32 R28, R3, 0x4, R28 ;  /* 0x00000004031c7825 */ /* 0x001fca00078e001c */
[----:B------:R-:W3:Y:S01]  /*05f0*/  LDG.E R5, desc[UR36][R28.64] ;  /* 0x000000241c057981 */ /* 0x000ee2000c1e1900 */
[----:B------:R-:W-:Y:S01]  /*0600*/  IMAD.MOV.U32 R3, RZ, RZ, R2 ;  /* 0x000000ffff037224 */ /* 0x000fe200078e0002 */
[----:B------:R0:W4:Y:S02]  /*0610*/  LDC.64 R8, c[0x4][R19] ;  /* 0x0100000013087b82 */ /* 0x0001240000000a00 */
[----:B------:R0:W-:Y:S04]  /*0620*/  STL.64 [R1+0x10], R16 ;  /* 0x0000101001007387 */ /* 0x0001e80000100a00 */
[----:B------:R0:W-:Y:S01]  /*0630*/  STL.64 [R1+0x8], R2 ;  /* 0x0000080201007387 */ /* 0x0001e20000100a00 */
[----:B-1----:R-:W-:Y:S01]  /*0640*/  MOV R4, UR4 ;  /* 0x0000000400047c02 */ /* 0x002fe20008000f00 */
[----:B------:R-:W-:Y:S01]  /*0650*/  IMAD.MOV.U32 R7, RZ, RZ, R18 ;  /* 0x000000ffff077224 */ /* 0x000fe200078e0012 */
[----:B------:R-:W-:Y:S01]  /*0660*/  MOV R6, R24 ;  /* 0x0000001800067202 */ /* 0x000fe20000000f00 */
[----:B--2---:R0:W-:Y:S01]  /*0670*/  STL [R1+0x18], R0 ;  /* 0x0000180001007387 */ /* 0x0041e20000100800 */
[----:B---3--:R-:W-:-:S05]  /*0680*/  IADD3 R22, PT, PT, R22, R5, RZ ;  /* 0x0000000516167210 */ /* 0x008fca0007ffe0ff */
[----:B------:R0:W-:Y:S01]  /*0690*/  STL.64 [R1], R22 ;  /* 0x0000001601007387 */ /* 0x0001e20000100a00 */
[----:B----4-:R-:W-:-:S07]  /*06a0*/  IMAD.U32 R5, RZ, RZ, UR5 ;  /* 0x00000005ff057e24 */ /* 0x010fce000f8e00ff */
[----:B------:R-:W-:-:S07]  /*06b0*/  LEPC R20, `(.L_x_9) ;  /* 0x000000001014794e */ /* 0x000fce0000000000 */
[----:B0-----:R-:W-:Y:S05]  /*06c0*/  CALL.ABS.NOINC R8 ;  /* 0x0000000008007343 */ /* 0x001fea0003c00000 */
.L_x_9:
[----:B------:R-:W2:Y:S04]  /*06d0*/  LDG.E R29, desc[UR36][R28.64+0x4] ;  /* 0x000004241c1d7981 */ /* 0x000ea8000c1e1900 */
[----:B------:R-:W3:Y:S01]  /*06e0*/  LDG.E R0, desc[UR36][R26.64] ;  /* 0x000000241a007981 */ /* 0x000ee2000c1e1900 */
[----:B------:R-:W-:Y:S01]  /*06f0*/  HFMA2 R23, -RZ, RZ, 0, 2.98023223876953125e-07 ;  /* 0x00000005ff177431 */ /* 0x000fe200000001ff */
[----:B------:R-:W-:Y:S01]  /*0700*/  MOV R3, R2 ;  /* 0x0000000200037202 */ /* 0x000fe20000000f00 */
[----:B------:R0:W1:Y:S01]  /*0710*/  LDC.64 R8, c[0x4][R19] ;  /* 0x0100000013087b82 */ /* 0x0000620000000a00 */
[----:B------:R0:W-:Y:S01]  /*0720*/  STL.64 [R1+0x10], R16 ;  /* 0x0000101001007387 */ /* 0x0001e20000100a00 */
[----:B------:R-:W4:Y:S01]  /*0730*/  LDCU.64 UR4, c[0x4][0x18] ;  /* 0x01000300ff0477ac */ /* 0x000f220008000a00 */
[----:B------:R-:W-:Y:S01]  /*0740*/  IMAD.MOV.U32 R6, RZ, RZ, R24 ;  /* 0x000000ffff067224 */ /* 0x000fe200078e0018 */
[----:B------:R-:W-:Y:S01]  /*0750*/  MOV R7, R18 ;  /* 0x0000001200077202 */ /* 0x000fe20000000f00 */
[----:B------:R0:W-:Y:S01]  /*0760*/  STL.64 [R1+0x8], R2 ;  /* 0x0000080201007387 */ /* 0x0001e20000100a00 */
[----:B----4-:R-:W-:Y:S01]  /*0770*/  IMAD.U32 R4, RZ, RZ, UR4 ;  /* 0x00000004ff047e24 */ /* 0x010fe2000f8e00ff */
[----:B------:R-:W-:Y:S01]  /*0780*/  MOV R5, UR5 ;  /* 0x0000000500057c02 */ /* 0x000fe20008000f00 */
[----:B--2---:R-:W-:Y:S01]  /*0790*/  IMAD.IADD R22, R22, 0x1, R29 ;  /* 0x0000000116167824 */ /* 0x004fe200078e021d */
[----:B---3--:R0:W-:Y:S04]  /*07a0*/  STL [R1+0x18], R0 ;  /* 0x0000180001007387 */ /* 0x0081e80000100800 */
[----:B-1----:R0:W-:Y:S02]  /*07b0*/  STL.64 [R1], R22 ;  /* 0x0000001601007387 */ /* 0x0021e40000100a00 */
[----:B------:R-:W-:-:S07]  /*07c0*/  LEPC R20, `(.L_x_10) ;  /* 0x000000001014794e */ /* 0x000fce0000000000 */
[----:B0-----:R-:W-:Y:S05]  /*07d0*/  CALL.ABS.NOINC R8 ;  /* 0x0000000008007343 */ /* 0x001fea0003c00000 */
.L_x_10:
[----:B------:R-:W0:Y:S01]  /*07e0*/  LDC.64 R28, c[0x0][0x388] ;  /* 0x0000e200ff1c7b82 */ /* 0x000e220000000a00 */
[----:B------:R-:W-:Y:S01]  /*07f0*/  IMAD R3, R2, 0xa, RZ ;  /* 0x0000000a02037824 */ /* 0x000fe200078e02ff */
[----:B------:R-:W2:Y:S01]  /*0800*/  LDG.E R0, desc[UR36][R26.64] ;  /* 0x000000241a007981 */ /* 0x000ea2000c1e1900 */
[----:B------:R-:W-:Y:S01]  /*0810*/  HFMA2 R23, -RZ, RZ, 0, 3.5762786865234375e-07 ;  /* 0x00000006ff177431 */ /* 0x000fe200000001ff */
        /* <DEDUP_REMOVED lines=17> */
.L_x_11:
        /* <DEDUP_REMOVED lines=17> */
.L_x_12:
        /* <DEDUP_REMOVED lines=21> */
.L_x_13:
[----:B------:R-:W2:Y:S04]  /*0b90*/  LDG.E R29, desc[UR36][R28.64+0x4] ;  /* 0x000004241c1d7981 */ /* 0x000ea8000c1e1900 */
[----:B------:R-:W3:Y:S01]  /*0ba0*/  LDG.E R0, desc[UR36][R26.64] ;  /* 0x000000241a007981 */ /* 0x000ee2000c1e1900 */
[----:B------:R-:W-:Y:S02]  /*0bb0*/  HFMA2 R23, -RZ, RZ, 0, 5.36441802978515625e-07 ;  /* 0x00000009ff177431 */ /* 0x000fe400000001ff */
[----:B------:R-:W-:Y:S01]  /*0bc0*/  IMAD.MOV.U32 R3, RZ, RZ, R2 ;  /* 0x000000ffff037224 */ /* 0x000fe200078e0002 */
[----:B------:R0:W1:Y:S01]  /*0bd0*/  LDC.64 R8, c[0x4][R19] ;  /* 0x0100000013087b82 */ /* 0x0000620000000a00 */
[----:B------:R0:W-:Y:S01]  /*0be0*/  STL.64 [R1+0x10], R16 ;  /* 0x0000101001007387 */ /* 0x0001e20000100a00 */
[----:B------:R-:W4:Y:S01]  /*0bf0*/  LDCU.64 UR4, c[0x4][0x18] ;  /* 0x01000300ff0477ac */ /* 0x000f220008000a00 */
[----:B------:R-:W-:Y:S01]  /*0c00*/  IMAD.MOV.U32 R6, RZ, RZ, R24 ;  /* 0x000000ffff067224 */ /* 0x000fe200078e0018 */
[----:B------:R-:W-:Y:S01]  /*0c10*/  MOV R7, R18 ;  /* 0x0000001200077202 */ /* 0x000fe20000000f00 */
[----:B------:R0:W-:Y:S01]  /*0c20*/  STL.64 [R1+0x8], R2 ;  /* 0x0000080201007387 */ /* 0x0001e20000100a00 */
[----:B----4-:R-:W-:Y:S01]  /*0c30*/  IMAD.U32 R4, RZ, RZ, UR4 ;  /* 0x00000004ff047e24 */ /* 0x010fe2000f8e00ff */
[----:B------:R-:W-:-:S02]  /*0c40*/  MOV R5, UR5 ;  /* 0x0000000500057c02 */ /* 0x000fc40008000f00 */
[----:B--2---:R-:W-:Y:S01]  /*0c50*/  IADD3 R22, PT, PT, R22, R29, RZ ;  /* 0x0000001d16167210 */ /* 0x004fe20007ffe0ff */
[----:B---3--:R0:W-:Y:S04]  /*0c60*/  STL [R1+0x18], R0 ;  /* 0x0000180001007387 */ /* 0x0081e80000100800 */
[----:B-1----:R0:W-:Y:S02]  /*0c70*/  STL.64 [R1], R22 ;  /* 0x0000001601007387 */ /* 0x0021e40000100a00 */
[----:B------:R-:W-:-:S07]  /*0c80*/  LEPC R20, `(.L_x_14) ;  /* 0x000000001014794e */ /* 0x000fce0000000000 */
[----:B0-----:R-:W-:Y:S05]  /*0c90*/  CALL.ABS.NOINC R8 ;  /* 0x0000000008007343 */ /* 0x001fea0003c00000 */
.L_x_14:
[----:B------:R-:W-:Y:S01]  /*0ca0*/  IMAD.MOV.U32 R8, RZ, RZ, R2 ;  /* 0x000000ffff087224 */ /* 0x000fe200078e0002 */
[----:B------:R-:W-:Y:S01]  /*0cb0*/  MOV R9, R22 ;  /* 0x0000001600097202 */ /* 0x000fe20000000f00 */
[----:B------:R0:W-:Y:S01]  /*0cc0*/  STG.E desc[UR36][R26.64], R22 ;  /* 0x000000161a007986 */ /* 0x0001e2000c101924 */
[----:B------:R0:W1:Y:S01]  /*0cd0*/  LDC.64 R2, c[0x4][R19] ;  /* 0x0100000013027b82 */ /* 0x0000620000000a00 */
[----:B------:R-:W2:Y:S01]  /*0ce0*/  LDCU.64 UR4, c[0x4][0x20] ;  /* 0x01000400ff0477ac */ /* 0x000ea20008000a00 */
[----:B------:R-:W-:Y:S01]  /*0cf0*/  IMAD.MOV.U32 R6, RZ, RZ, R24 ;  /* 0x000000ffff067224 */ /* 0x000fe200078e0018 */
[----:B------:R0:W-:Y:S01]  /*0d00*/  STL.64 [R1], R8 ;  /* 0x0000000801007387 */ /* 0x0001e20000100a00 */
[----:B------:R-:W-:Y:S01]  /*0d10*/  MOV R7, R18 ;  /* 0x0000001200077202 */ /* 0x000fe20000000f00 */
[----:B--2---:R-:W-:Y:S01]  /*0d20*/  IMAD.U32 R4, RZ, RZ, UR4 ;  /* 0x00000004ff047e24 */ /* 0x004fe2000f8e00ff */
[----:B0-----:R-:W-:-:S07]  /*0d30*/  MOV R5, UR5 ;  /* 0x0000000500057c02 */ /* 0x001fce0008000f00 */
[----:B------:R-:W-:-:S07]  /*0d40*/  LEPC R20, `(.L_x_15) ;  /* 0x000000001014794e */ /* 0x000fce0000000000 */
[----:B-1----:R-:W-:Y:S05]  /*0d50*/  CALL.ABS.NOINC R2 ;  /* 0x0000000002007343 */ /* 0x002fea0003c00000 */
.L_x_15:
[----:B------:R-:W-:Y:S05]  /*0d60*/  EXIT ;  /* 0x000000000000794d */ /* 0x000fea0003800000 */
.L_x_16:
        /* <DEDUP_REMOVED lines=9> */
.L_x_22:


//--------------------- .text._Z17updateCountMatrixPjjPKjjjj --------------------------
	.section	.text._Z17updateCountMatrixPjjPKjjjj,"ax",@progbits
	.align	128
        .global         _Z17updateCountMatrixPjjPKjjjj
        .type           _Z17updateCountMatrixPjjPKjjjj,@function
        .size           _Z17updateCountMatrixPjjPKjjjj,(.L_x_23 - _Z17updateCountMatrixPjjPKjjjj)
        .other          _Z17updateCountMatrixPjjPKjjjj,@"STO_CUDA_ENTRY STV_DEFAULT"
_Z17updateCountMatrixPjjPKjjjj:
.text._Z17updateCountMatrixPjjPKjjjj:
[----:B------:R-:W0:Y:S01]  /*0000*/  LDC R1, c[0x0][0x37c] ;  /* 0x0000df00ff017b82 */ /* 0x000e220000000800 */
[----:B------:R-:W1:Y:S01]  /*0010*/  S2R R19, SR_CTAID.X ;  /* 0x0000000000137919 */ /* 0x000e620000002500 */
[----:B------:R-:W2:Y:S06]  /*0020*/  LDCU UR5, c[0x0][0x2fc] ;  /* 0x00005f80ff0577ac */ /* 0x000eac0008000800 */
[----:B------:R-:W1:Y:S01]  /*0030*/  LDC R16, c[0x0][0x360] ;  /* 0x0000d800ff107b82 */ /* 0x000e620000000800 */
[----:B0-----:R-:W-:Y:S01]  /*0040*/  VIADD R1, R1, 0xffffffe0 ;  /* 0xffffffe001017836 */ /* 0x001fe20000000000 */
[----:B------:R-:W1:Y:S01]  /*0050*/  S2R R17, SR_TID.X ;  /* 0x0000000000117919 */ /* 0x000e620000002100 */
[----:B------:R-:W0:Y:S01]  /*0060*/  LDCU UR4, c[0x0][0x2f8] ;  /* 0x00005f00ff0477ac */ /* 0x000e220008000800 */
[----:B------:R-:W-:Y:S01]  /*0070*/  MOV R23, 0x0 ;  /* 0x0000000000177802 */ /* 0x000fe20000000f00 */
[----:B------:R-:W3:Y:S03]  /*0080*/  LDCU.64 UR6, c[0x4][0x8] ;  /* 0x01000100ff0677ac */ /* 0x000ee60008000a00 */
[----:B------:R4:W4:Y:S01]  /*0090*/  LDC.64 R8, c[0x4][R23] ;  /* 0x0100000017087b82 */ /* 0x0009220000000a00 */
[----:B0-----:R-:W-:-:S02]  /*00a0*/  IADD3 R22, P0, PT, R1, UR4, RZ ;  /* 0x0000000401167c10 */ /* 0x001fc4000ff1e0ff */
[----:B---3--:R-:W-:-:S03]  /*00b0*/  MOV R4, UR6 ;  /* 0x0000000600047c02 */ /* 0x008fc60008000f00 */
[----:B--2---:R-:W-:Y:S01]  /*00c0*/  IMAD.X R2, RZ, RZ, UR5, P0 ;  /* 0x00000005ff027e24 */ /* 0x004fe200080e06ff */
[----:B------:R-:W-:Y:S01]  /*00d0*/  MOV R6, R22 ;  /* 0x0000001600067202 */ /* 0x000fe20000000f00 */
[----:B------:R-:W-:Y:S02]  /*00e0*/  IMAD.U32 R5, RZ, RZ, UR7 ;  /* 0x00000007ff057e24 */ /* 0x000fe4000f8e00ff */
[----:B------:R-:W-:Y:S02]  /*00f0*/  IMAD.MOV.U32 R7, RZ, RZ, R2 ;  /* 0x000000ffff077224 */ /* 0x000fe400078e0002 */
[----:B-1----:R-:W-:-:S05]  /*0100*/  IMAD R18, R19, R16, R17 ;  /* 0x0000001013127224 */ /* 0x002fca00078e0211 */
[----:B------:R0:W-:Y:S02]  /*0110*/  STL [R1], R18 ;  /* 0x0000001201007387 */ /* 0x0001e40000100800 */
[----:B------:R-:W-:-:S07]  /*0120*/  LEPC R20, `(.L_x_17) ;  /* 0x000000001014794e */ /* 0x000fce0000000000 */
[----:B0---4-:R-:W-:Y:S05]  /*0130*/  CALL.ABS.NOINC R8 ;  /* 0x0000000008007343 */ /* 0x011fea0003c00000 */
.L_x_17:
[----:B------:R-:W0:Y:S02]  /*0140*/  LDCU UR4, c[0x0][0x39c] ;  /* 0x00007380ff0477ac */ /* 0x000e240008000800 */
[----:B0-----:R-:W-:-:S13]  /*0150*/  ISETP.GE.U32.AND P0, PT, R18, UR4, PT ;  /* 0x0000000412007c0c */ /* 0x001fda000bf06070 */
[----:B------:R-:W-:Y:S05]  /*0160*/  @P0 EXIT ;  /* 0x000000000000094d */ /* 0x000fea0003800000 */
[----:B------:R-:W0:Y:S01]  /*0170*/  LDC.64 R4, c[0x0][0x390] ;  /* 0x0000e400ff047b82 */ /* 0x000e220000000a00 */
[----:B------:R-:W1:Y:S01]  /*0180*/  LDCU.64 UR4, c[0x0][0x358] ;  /* 0x00006b00ff0477ac */ /* 0x000e620008000a00 */
[----:B------:R-:W2:Y:S06]  /*0190*/  LDCU UR6, c[0x0][0x3a0] ;  /* 0x00007400ff0677ac */ /* 0x000eac0008000800 */
[----:B------:R-:W3:Y:S01]  /*01a0*/  LDC.64 R10, c[0x0][0x380] ;  /* 0x0000e000ff0a7b82 */ /* 0x000ee20000000a00 */
[----:B0-----:R-:W-:-:S06]  /*01b0*/  IMAD.WIDE R4, R18, 0x4, R4 ;  /* 0x0000000412047825 */ /* 0x001fcc00078e0204 */
[----:B-1----:R-:W4:Y:S01]  /*01c0*/  LDG.E R4, desc[UR4][R4.64] ;  /* 0x0000000404047981 */ /* 0x002f22000c1e1900 */
[----:B--2---:R-:W0:Y:S01]  /*01d0*/  I2F.U32.RP R0, UR6 ;  /* 0x0000000600007d06 */ /* 0x004e220008209000 */
[----:B------:R-:W-:-:S07]  /*01e0*/  ISETP.NE.U32.AND P2, PT, RZ, UR6, PT ;  /* 0x00000006ff007c0c */ /* 0x000fce000bf45070 */
[----:B0-----:R-:W0:Y:S02]  /*01f0*/  MUFU.RCP R0, R0 ;  /* 0x0000000000007308 */ /* 0x001e240000001000 */
[----:B0-----:R-:W-:-:S06]  /*0200*/  IADD3 R6, PT, PT, R0, 0xffffffe, RZ ;  /* 0x0ffffffe00067810 */ /* 0x001fcc0007ffe0ff */
[----:B------:R0:W1:Y:S02]  /*0210*/  F2I.FTZ.U32.TRUNC.NTZ R7, R6 ;  /* 0x0000000600077305 */ /* 0x000064000021f000 */
[----:B0-----:R-:W-:Y:S02]  /*0220*/  HFMA2 R6, -RZ, RZ, 0, 0 ;  /* 0x00000000ff067431 */ /* 0x001fe400000001ff */
[----:B-1----:R-:W-:-:S04]  /*0230*/  IMAD.MOV R3, RZ, RZ, -R7 ;  /* 0x000000ffff037224 */ /* 0x002fc800078e0a07 */
[----:B------:R-:W-:-:S04]  /*0240*/  IMAD R3, R3, UR6, RZ ;  /* 0x0000000603037c24 */ /* 0x000fc8000f8e02ff */
[----:B------:R-:W-:-:S06]  /*0250*/  IMAD.HI.U32 R7, R7, R3, R6 ;  /* 0x0000000307077227 */ /* 0x000fcc00078e0006 */
[----:B----4-:R-:W-:-:S04]  /*0260*/  IMAD.HI.U32 R7, R7, R4, RZ ;  /* 0x0000000407077227 */ /* 0x010fc800078e00ff */
[----:B------:R-:W-:-:S04]  /*0270*/  IMAD.MOV R3, RZ, RZ, -R7 ;  /* 0x000000ffff037224 */ /* 0x000fc800078e0a07 */
[----:B------:R-:W-:-:S05]  /*0280*/  IMAD R4, R3, UR6, R4 ;  /* 0x0000000603047c24 */ /* 0x000fca000f8e0204 */
[----:B------:R-:W-:-:S13]  /*0290*/  ISETP.GE.U32.AND P0, PT, R4, UR6, PT ;  /* 0x0000000604007c0c */ /* 0x000fda000bf06070 */
[----:B------:R-:W-:Y:S01]  /*02a0*/  @P0 IADD3 R4, PT, PT, R4, -UR6, RZ ;  /* 0x8000000604040c10 */ /* 0x000fe2000fffe0ff */
[----:B------:R-:W-:-:S03]  /*02b0*/  @P0 VIADD R7, R7, 0x1 ;  /* 0x0000000107070836 */ /* 0x000fc60000000000 */
[----:B------:R-:W-:-:S13]  /*02c0*/  ISETP.GE.U32.AND P1, PT, R4, UR6, PT ;  /* 0x0000000604007c0c */ /* 0x000fda000bf26070 */
[----:B------:R-:W-:Y:S02]  /*02d0*/  @P1 IADD3 R7, PT, PT, R7, 0x1, RZ ;  /* 0x0000000107071810 */ /* 0x000fe40007ffe0ff */
[----:B------:R-:W-:Y:S01]  /*02e0*/  @!P2 LOP3.LUT R7, RZ, UR6, RZ, 0x33, !PT ;  /* 0x00000006ff07ac12 */ /* 0x000fe2000f8e33ff */
[----:B------:R0:W-:Y:S01]  /*02f0*/  STL.64 [R1], R18 ;  /* 0x0000001201007387 */ /* 0x0001e20000100a00 */
[----:B------:R0:W1:Y:S01]  /*0300*/  LDC.64 R12, c[0x4][R23] ;  /* 0x01000000170c7b82 */ /* 0x0000620000000a00 */
[----:B------:R-:W2:Y:S02]  /*0310*/  LDCU.64 UR6, c[0x4][0x10] ;  /* 0x01000200ff0677ac */ /* 0x000ea40008000a00 */
[----:B------:R-:W-:-:S05]  /*0320*/  IMAD.HI.U32 R0, R7, -0x33333333, RZ ;  /* 0xcccccccd07007827 */ /* 0x000fca00078e00ff */
[----:B------:R-:W-:-:S05]  /*0330*/  SHF.R.U32.HI R0, RZ, 0x3, R0 ;  /* 0x00000003ff007819 */ /* 0x000fca0000011600 */
[----:B------:R-:W-:-:S04]  /*0340*/  IMAD R0, R0, -0xa, R7 ;  /* 0xfffffff600007824 */ /* 0x000fc800078e0207 */
[----:B------:R-:W-:-:S04]  /*0350*/  IMAD R8, R19, 0xa, R0 ;  /* 0x0000000a13087824 */ /* 0x000fc800078e0200 */
[----:B---3--:R-:W-:-:S05]  /*0360*/  IMAD.WIDE.U32 R10, R8, 0x4, R10 ;  /* 0x00000004080a7825 */ /* 0x008fca00078e000a */
[----:B------:R-:W3:Y:S01]  /*0370*/  LDG.E R9, desc[UR4][R10.64] ;  /* 0x000000040a097981 */ /* 0x000ee2000c1e1900 */
[----:B--2---:R-:W-:Y:S01]  /*0380*/  MOV R4, UR6 ;  /* 0x0000000600047c02 */ /* 0x004fe20008000f00 */
[----:B------:R-:W-:Y:S01]  /*0390*/  IMAD.U32 R5, RZ, RZ, UR7 ;  /* 0x00000007ff057e24 */ /* 0x000fe2000f8e00ff */
[----:B------:R-:W-:Y:S01]  /*03a0*/  MOV R6, R22 ;  /* 0x0000001600067202 */ /* 0x000fe20000000f00 */
[----:B------:R0:W-:Y:S01]  /*03b0*/  STL.64 [R1+0x8], R16 ;  /* 0x0000081001007387 */ /* 0x0001e20000100a00 */
[----:B------:R-:W-:-:S03]  /*03c0*/  MOV R7, R2 ;  /* 0x0000000200077202 */ /* 0x000fc60000000f00 */
[----:B------:R0:W-:Y:S01]  /*03d0*/  STL [R1+0x18], R0 ;  /* 0x0000180001007387 */ /* 0x0001e20000100800 */
[----:B---3--:R-:W-:-:S05]  /*03e0*/  VIADD R9, R9, 0x1 ;  /* 0x0000000109097836 */ /* 0x008fca0000000000 */
[----:B------:R0:W-:Y:S04]  /*03f0*/  STG.E desc[UR4][R10.64], R9 ;  /* 0x000000090a007986 */ /* 0x0001e8000c101904 */
[----:B-1----:R0:W-:Y:S02]  /*0400*/  STL.64 [R1+0x10], R8 ;  /* 0x0000100801007387 */ /* 0x0021e40000100a00 */
[----:B------:R-:W-:-:S07]  /*0410*/  LEPC R20, `(.L_x_18) ;  /* 0x000000001014794e */ /* 0x000fce0000000000 */
[----:B0-----:R-:W-:Y:S05]  /*0420*/  CALL.ABS.NOINC R12 ;  /* 0x000000000c007343 */ /* 0x001fea0003c00000 */
.L_x_18:
[----:B------:R-:W-:Y:S05]  /*0430*/  EXIT ;  /* 0x000000000000794d */ /* 0x000fea0003800000 */
.L_x_19:
        /* <DEDUP_REMOVED lines=12> */
.L_x_23:


//--------------------- .nv.global.init           --------------------------
	.section	.nv.global.init,"aw",@progbits
.nv.global.init:
	.type		$str,@object
	.size		$str,($str$4 - $str)
$str:
        /*0000*/ 	.byte	0x44, 0x45, 0x42, 0x55, 0x47, 0x3a, 0x20, 0x69, 0x6e, 0x64, 0x65, 0x78, 0x3d, 0x25, 0x64, 0x0a
        /*0010*/ 	.byte	0x00
	.type		$str$4,@object
	.size		$str$4,($str$3 - $str$4)
$str$4:
        /*0011*/ 	.byte	0x44, 0x45, 0x42, 0x55, 0x47, 0x3a, 0x20, 0x73, 0x68, 0x69, 0x66, 0x74, 0x4f, 0x66, 0x66, 0x73
        /*0021*/ 	.byte	0x65, 0x74, 0x54, 0x61, 0x62, 0x6c, 0x65, 0x20, 0x69, 0x74, 0x65, 0x72, 0x61, 0x74, 0x69, 0x6f
        /*0031*/ 	.byte	0x6e, 0x3d, 0x25, 0x64, 0x0a, 0x00
	.type		$str$3,@object
	.size		$str$3,($str$2 - $str$3)
$str$3:
        /*0037*/ 	.byte	0x44, 0x45, 0x42, 0x55, 0x47, 0x3a, 0x20, 0x62, 0x6c, 0x6f, 0x63, 0x6b, 0x49, 0x64, 0x78, 0x2e
        /*0047*/ 	.byte	0x78, 0x3d, 0x25, 0x64, 0x2c, 0x20, 0x62, 0x6c, 0x6f, 0x63, 0x6b, 0x53, 0x75, 0x6d, 0x73, 0x5b
        /*0057*/ 	.byte	0x62, 0x6c, 0x6f, 0x63, 0x6b, 0x49, 0x64, 0x78, 0x2e, 0x78, 0x5d, 0x3d, 0x25, 0x64, 0x0a, 0x00
	.type		$str$2,@object
	.size		$str$2,($str$5 - $str$2)
$str$2:
        /*0067*/ 	.byte	0x44, 0x45, 0x42, 0x55, 0x47, 0x3a, 0x20, 0x73, 0x75, 0x6d, 0x3d, 0x25, 0x64, 0x2c, 0x20, 0x69
        /*0077*/ 	.byte	0x3d, 0x25, 0x64, 0x2c, 0x20, 0x62, 0x6c, 0x6f, 0x63, 0x6b, 0x53, 0x75, 0x6d, 0x73, 0x49, 0x64
        /*0087*/ 	.byte	0x78, 0x3d, 0x25, 0x64, 0x2c, 0x20, 0x62, 0x6c, 0x6f, 0x63, 0x6b, 0x49, 0x64, 0x78, 0x3d, 0x25
        /*0097*/ 	.byte	0x64, 0x20, 0x62, 0x6c, 0x6f, 0x63, 0x6b, 0x53, 0x75, 0x6d, 0x73, 0x5b, 0x62, 0x6c, 0x6f, 0x63
        /*00a7*/ 	.byte	0x6b, 0x49, 0x64, 0x78, 0x2e, 0x78, 0x5d, 0x3d, 0x25, 0x64, 0x0a, 0x00
	.type		$str$5,@object
	.size		$str$5,($str$1 - $str$5)
$str$5:
        /*00b3*/ 	.byte	0x44, 0x45, 0x42, 0x55, 0x47, 0x3a, 0x20, 0x66, 0x69, 0x72, 0x73, 0x74, 0x3d, 0x25, 0x64, 0x2c
        /*00c3*/ 	.byte	0x20, 0x73, 0x65, 0x63, 0x6f, 0x6e, 0x64, 0x3d, 0x25, 0x64, 0x2c, 0x20, 0x69, 0x74, 0x65, 0x72
        /*00d3*/ 	.byte	0x61, 0x74, 0x69, 0x6f, 0x6e, 0x3d, 0x25, 0x64, 0x2c, 0x20, 0x6d, 0x79, 0x50, 0x6f, 0x77, 0x49
        /*00e3*/ 	.byte	0x6e, 0x74, 0x28, 0x32, 0x2c, 0x20, 0x69, 0x74, 0x65, 0x72, 0x61, 0x74, 0x69, 0x6f, 0x6e, 0x4e
        /*00f3*/ 	.byte	0x75, 0x6d, 0x20, 0x2d, 0x20, 0x31, 0x29, 0x3d, 0x25, 0x64, 0x0a, 0x00
	.type		$str$1,@object
	.size		$str$1,(.L_1 - $str$1)
$str$1:
        /*00ff*/ 	.byte	0x44, 0x45, 0x42, 0x55, 0x47, 0x3a, 0x20, 0x69, 0x6e, 0x64, 0x65, 0x78, 0x3d, 0x25, 0x64, 0x2c
        /*010f*/ 	.byte	0x20, 0x62, 0x6c, 0x6f, 0x63, 0x6b, 0x49, 0x64, 0x78, 0x2e, 0x78, 0x3d, 0x25, 0x64, 0x2c, 0x62
        /*011f*/ 	.byte	0x6c, 0x6f, 0x63, 0x6b, 0x44, 0x69, 0x6d, 0x2e, 0x78, 0x3d, 0x25, 0x64, 0x2c, 0x20, 0x74, 0x68
        /*012f*/ 	.byte	0x72, 0x65, 0x61, 0x64, 0x49, 0x64, 0x78, 0x2e, 0x78, 0x3d, 0x25, 0x64, 0x2c, 0x20, 0x63, 0x6f
        /*013f*/ 	.byte	0x75, 0x6e, 0x74, 0x6d, 0x61, 0x74, 0x72, 0x69, 0x78, 0x5b, 0x25, 0x64, 0x5d, 0x3d, 0x25, 0x75
        /*014f*/ 	.byte	0x2c, 0x20, 0x64, 0x69, 0x67, 0x69, 0x74, 0x56, 0x61, 0x6c, 0x75, 0x65, 0x3d, 0x25, 0x75, 0x0a
        /*015f*/ 	.byte	0x00
.L_1:


//--------------------- .nv.shared.reserved.0     --------------------------
	.section	.nv.shared.reserved.0,"aw",@nobits
	.weak		__nv_reservedSMEM_offset_0_alias
	.size		__nv_reservedSMEM_offset_0_alias, 0, 64
	.other		__nv_reservedSMEM_offset_0_alias,@"STO_CUDA_RESERVED_SHARED STV_DEFAULT"
__nv_reservedSMEM_offset_0_alias:
	.zero		0
	.zero		64


//--------------------- .nv.constant0._Z16shiftOffsetTablePjS_ii --------------------------
	.section	.nv.constant0._Z16shiftOffsetTablePjS_ii,"a",@progbits
	.sectionflags	@""
	.align	4
.nv.constant0._Z16shiftOffsetTablePjS_ii:
	.zero		920


//--------------------- .nv.constant0._Z14sumOffsetTablePjS_ --------------------------
	.section	.nv.constant0._Z14sumOffsetTablePjS_,"a",@progbits
	.sectionflags	@""
	.align	4
.nv.constant0._Z14sumOffsetTablePjS_:
	.zero		912


//--------------------- .nv.constant0._Z17updateCountMatrixPjjPKjjjj --------------------------
	.section	.nv.constant0._Z17updateCountMatrixPjjPKjjjj,"a",@progbits
	.sectionflags	@""
	.align	4
.nv.constant0._Z17updateCountMatrixPjjPKjjjj:
	.zero		932


//--------------------- SYMBOLS --------------------------

	.type		.nv.reservedSmem.offset0,@object
	.size		.nv.reservedSmem.offset0,0x4
	.type		vprintf,@function
